	.target	sm_100a

	.elftype	@"ET_EXEC"


//--------------------- .note.nv.tkinfo           --------------------------
	.section	.note.nv.tkinfo,"",@"SHT_NOTE"
	.sectionflags	@"SHF_NOTE_NV_TKINFO"
	.tkinfo
        /*0018*/ 	.word	0x00000002
        /*0030*/ 	.string	""
        /*0030*/ 	.string	"ptxas"
        /*0030*/ 	.string	"Cuda compilation tools, release 13.0, V13.0.88"
        /*0030*/ 	.string	"Build cuda_13.0.r13.0/compiler.36424714_0"
        /*0030*/ 	.string	"-arch sm_100a -m 64 "



//--------------------- .note.nv.cuinfo           --------------------------
	.section	.note.nv.cuinfo,"",@"SHT_NOTE"
	.sectionflags	@"SHF_NOTE_NV_CUINFO"
        /*0018*/ 	.short	0x0002
        /*001a*/ 	.short	0x0064
        /*001c*/ 	.short	0x0082
	.zero		2


//--------------------- .nv.info                  --------------------------
	.section	.nv.info,"",@"SHT_CUDA_INFO"
	.align	4


	//----- nvinfo : EIATTR_REGCOUNT
	.align		4
        /*0000*/ 	.byte	0x04, 0x2f
        /*0002*/ 	.short	(.L_19 - .L_18)
	.align		4
.L_18:
        /*0004*/ 	.word	index@(_ZN7cutlass13device_kernelINS_4gemm6kernel13GemmUniversalIN4cute5tupleIJiiiiEEENS1_10collective13CollectiveMmaINS1_35MainloopSm100TmaUmmaWarpSpecializedILi4ELi2ELi4ENS5_IJNS4_1CILi2EEESB_NSA_ILi1EEEEEEEENS5_IJNSA_ILi256EEENSA_ILi64EEENSA_ILi32EEEEEENS_10tfloat32_tENS5_IJlSC_lEEESJ_SK_NS4_8TiledMMAINS4_8MMA_AtomIJNS4_23SM100_MMA_TF32_2x1SM_SSISJ_SJ_fLi256ELi64ELNS4_4UMMA5MajorE0ELSP_0ELNSO_7ScaleInE0ELSQ_0EEEEEENS4_6LayoutINS5_IJSC_SC_SC_EEENS5_IJNSA_ILi0EEESV_SV_EEEEENS5_IJNS4_10UnderscoreESY_SY_EEEEENS4_28SM100_TMA_2SM_LOAD_MULTICASTENS4_14ComposedLayoutINS4_7SwizzleILi3ELi4ELi3EEENS4_18smem_ptr_flag_bitsILi32EEENST_INS5_IJNSA_ILi8EEESH_EEENS5_IJSH_SC_EEEEEEEvNS4_8identityENS4_18SM100_TMA_2SM_LOADES1B_vS1C_EENS_8epilogue10collective18CollectiveEpilogueINS1F_23Sm100TmaWarpSpecializedILi4ELi2ELi16ELb1ELb0EEEJNS5_IJNSA_ILi128EEESG_SH_EEENS5_IJNST_IS1K_SC_EENST_INSA_ILi16EEESC_EEEEESJ_SK_SJ_SK_NS1F_6fusion15FusionCallbacksIS1J_NS1Q_17LinearCombinationISJ_fSJ_fLNS_15FloatRoundStyleE2EEES1L_S1P_JEEENS4_5SM1004TMEM4LOAD26SM100_TMEM_LOAD_32dp32b16xENS4_13SM90_TMA_LOADENS12_INS13_ILi2ELi4ELi3EEES16_NST_INS5_IJS17_S1N_EEENS5_IJS1N_SC_EEEEEEENS4_39AutoVectorizingCopyWithAssumedAlignmentILi128EEENS4_14SM90_TMA_STOREES25_S27_S27_EEEvvEEEEvNT_6ParamsE)
        /*0008*/ 	.word	0x0000004d


	//----- nvinfo : EIATTR_FRAME_SIZE
	.align		4
.L_19:
        /*000c*/ 	.byte	0x04, 0x11
        /*000e*/ 	.short	(.L_21 - .L_20)
	.align		4
.L_20:
        /*0010*/ 	.word	index@($__internal_2_$__cuda_sm10x_tcgen05_guardrail_trap_unallocated_columns_being_dealloced)
        /*0014*/ 	.word	0x00000000


	//----- nvinfo : EIATTR_FRAME_SIZE
	.align		4
.L_21:
        /*0018*/ 	.byte	0x04, 0x11
        /*001a*/ 	.short	(.L_23 - .L_22)
	.align		4
.L_22:
        /*001c*/ 	.word	index@($__internal_1_$__cuda_sm10x_tcgen05_guardrail_trap_phase_invalid_during_alloc)
        /*0020*/ 	.word	0x00000000


	//----- nvinfo : EIATTR_FRAME_SIZE
	.align		4
.L_23:
        /*0024*/ 	.byte	0x04, 0x11
        /*0026*/ 	.short	(.L_25 - .L_24)
	.align		4
.L_24:
        /*0028*/ 	.word	index@($__internal_0_$__cuda_sm10x_tcgen05_guardrail_trap_col_being_dealloced_not_returned_by_alloc)
        /*002c*/ 	.word	0x00000000


	//----- nvinfo : EIATTR_FRAME_SIZE
	.align		4
.L_25:
        /*0030*/ 	.byte	0x04, 0x11
        /*0032*/ 	.short	(.L_27 - .L_26)
	.align		4
.L_26:
        /*0034*/ 	.word	index@(_ZN7cutlass13device_kernelINS_4gemm6kernel13GemmUniversalIN4cute5tupleIJiiiiEEENS1_10collective13CollectiveMmaINS1_35MainloopSm100TmaUmmaWarpSpecializedILi4ELi2ELi4ENS5_IJNS4_1CILi2EEESB_NSA_ILi1EEEEEEEENS5_IJNSA_ILi256EEENSA_ILi64EEENSA_ILi32EEEEEENS_10tfloat32_tENS5_IJlSC_lEEESJ_SK_NS4_8TiledMMAINS4_8MMA_AtomIJNS4_23SM100_MMA_TF32_2x1SM_SSISJ_SJ_fLi256ELi64ELNS4_4UMMA5MajorE0ELSP_0ELNSO_7ScaleInE0ELSQ_0EEEEEENS4_6LayoutINS5_IJSC_SC_SC_EEENS5_IJNSA_ILi0EEESV_SV_EEEEENS5_IJNS4_10UnderscoreESY_SY_EEEEENS4_28SM100_TMA_2SM_LOAD_MULTICASTENS4_14ComposedLayoutINS4_7SwizzleILi3ELi4ELi3EEENS4_18smem_ptr_flag_bitsILi32EEENST_INS5_IJNSA_ILi8EEESH_EEENS5_IJSH_SC_EEEEEEEvNS4_8identityENS4_18SM100_TMA_2SM_LOADES1B_vS1C_EENS_8epilogue10collective18CollectiveEpilogueINS1F_23Sm100TmaWarpSpecializedILi4ELi2ELi16ELb1ELb0EEEJNS5_IJNSA_ILi128EEESG_SH_EEENS5_IJNST_IS1K_SC_EENST_INSA_ILi16EEESC_EEEEESJ_SK_SJ_SK_NS1F_6fusion15FusionCallbacksIS1J_NS1Q_17LinearCombinationISJ_fSJ_fLNS_15FloatRoundStyleE2EEES1L_S1P_JEEENS4_5SM1004TMEM4LOAD26SM100_TMEM_LOAD_32dp32b16xENS4_13SM90_TMA_LOADENS12_INS13_ILi2ELi4ELi3EEES16_NST_INS5_IJS17_S1N_EEENS5_IJS1N_SC_EEEEEEENS4_39AutoVectorizingCopyWithAssumedAlignmentILi128EEENS4_14SM90_TMA_STOREES25_S27_S27_EEEvvEEEEvNT_6ParamsE)
        /*0038*/ 	.word	0x00000000


	//----- nvinfo : EIATTR_MIN_STACK_SIZE
	.align		4
.L_27:
        /*003c*/ 	.byte	0x04, 0x12
        /*003e*/ 	.short	(.L_29 - .L_28)
	.align		4
.L_28:
        /*0040*/ 	.word	index@(_ZN7cutlass13device_kernelINS_4gemm6kernel13GemmUniversalIN4cute5tupleIJiiiiEEENS1_10collective13CollectiveMmaINS1_35MainloopSm100TmaUmmaWarpSpecializedILi4ELi2ELi4ENS5_IJNS4_1CILi2EEESB_NSA_ILi1EEEEEEEENS5_IJNSA_ILi256EEENSA_ILi64EEENSA_ILi32EEEEEENS_10tfloat32_tENS5_IJlSC_lEEESJ_SK_NS4_8TiledMMAINS4_8MMA_AtomIJNS4_23SM100_MMA_TF32_2x1SM_SSISJ_SJ_fLi256ELi64ELNS4_4UMMA5MajorE0ELSP_0ELNSO_7ScaleInE0ELSQ_0EEEEEENS4_6LayoutINS5_IJSC_SC_SC_EEENS5_IJNSA_ILi0EEESV_SV_EEEEENS5_IJNS4_10UnderscoreESY_SY_EEEEENS4_28SM100_TMA_2SM_LOAD_MULTICASTENS4_14ComposedLayoutINS4_7SwizzleILi3ELi4ELi3EEENS4_18smem_ptr_flag_bitsILi32EEENST_INS5_IJNSA_ILi8EEESH_EEENS5_IJSH_SC_EEEEEEEvNS4_8identityENS4_18SM100_TMA_2SM_LOADES1B_vS1C_EENS_8epilogue10collective18CollectiveEpilogueINS1F_23Sm100TmaWarpSpecializedILi4ELi2ELi16ELb1ELb0EEEJNS5_IJNSA_ILi128EEESG_SH_EEENS5_IJNST_IS1K_SC_EENST_INSA_ILi16EEESC_EEEEESJ_SK_SJ_SK_NS1F_6fusion15FusionCallbacksIS1J_NS1Q_17LinearCombinationISJ_fSJ_fLNS_15FloatRoundStyleE2EEES1L_S1P_JEEENS4_5SM1004TMEM4LOAD26SM100_TMEM_LOAD_32dp32b16xENS4_13SM90_TMA_LOADENS12_INS13_ILi2ELi4ELi3EEES16_NST_INS5_IJS17_S1N_EEENS5_IJS1N_SC_EEEEEEENS4_39AutoVectorizingCopyWithAssumedAlignmentILi128EEENS4_14SM90_TMA_STOREES25_S27_S27_EEEvvEEEEvNT_6ParamsE)
        /*0044*/ 	.word	0x00000000
.L_29:


//--------------------- .nv.compat                --------------------------
	.section	.nv.compat,"",@"SHT_CUDA_COMPAT_INFO"
	.align	4
        /*0000*/ 	.byte	0x02, 0x09, 0x01, 0x00, 0x02, 0x02, 0x02, 0x00, 0x02, 0x05, 0x05, 0x00, 0x03, 0x07, 0x01, 0x01
        /*0010*/ 	.byte	0x02, 0x03, 0x01, 0x00, 0x02, 0x06, 0x01, 0x00, 0x04, 0x0b, 0x08, 0x00, 0x09, 0x00, 0x00, 0x00
        /*0020*/ 	.byte	0x00, 0x00, 0x00, 0x00


//--------------------- .nv.info._ZN7cutlass13device_kernelINS_4gemm6kernel13GemmUniversalIN4cute5tupleIJiiiiEEENS1_10collective13CollectiveMmaINS1_35MainloopSm100TmaUmmaWarpSpecializedILi4ELi2ELi4ENS5_IJNS4_1CILi2EEESB_NSA_ILi1EEEEEEEENS5_IJNSA_ILi256EEENSA_ILi64EEENSA_ILi32EEEEEENS_10tfloat32_tENS5_IJlSC_lEEESJ_SK_NS4_8TiledMMAINS4_8MMA_AtomIJNS4_23SM100_MMA_TF32_2x1SM_SSISJ_SJ_fLi256ELi64ELNS4_4UMMA5MajorE0ELSP_0ELNSO_7ScaleInE0ELSQ_0EEEEEENS4_6LayoutINS5_IJSC_SC_SC_EEENS5_IJNSA_ILi0EEESV_SV_EEEEENS5_IJNS4_10UnderscoreESY_SY_EEEEENS4_28SM100_TMA_2SM_LOAD_MULTICASTENS4_14ComposedLayoutINS4_7SwizzleILi3ELi4ELi3EEENS4_18smem_ptr_flag_bitsILi32EEENST_INS5_IJNSA_ILi8EEESH_EEENS5_IJSH_SC_EEEEEEEvNS4_8identityENS4_18SM100_TMA_2SM_LOADES1B_vS1C_EENS_8epilogue10collective18CollectiveEpilogueINS1F_23Sm100TmaWarpSpecializedILi4ELi2ELi16ELb1ELb0EEEJNS5_IJNSA_ILi128EEESG_SH_EEENS5_IJNST_IS1K_SC_EENST_INSA_ILi16EEESC_EEEEESJ_SK_SJ_SK_NS1F_6fusion15FusionCallbacksIS1J_NS1Q_17LinearCombinationISJ_fSJ_fLNS_15FloatRoundStyleE2EEES1L_S1P_JEEENS4_5SM1004TMEM4LOAD26SM100_TMEM_LOAD_32dp32b16xENS4_13SM90_TMA_LOADENS12_INS13_ILi2ELi4ELi3EEES16_NST_INS5_IJS17_S1N_EEENS5_IJS1N_SC_EEEEEEENS4_39AutoVectorizingCopyWithAssumedAlignmentILi128EEENS4_14SM90_TMA_STOREES25_S27_S27_EEEvvEEEEvNT_6ParamsE --------------------------
	.section	.nv.info._ZN7cutlass13device_kernelINS_4gemm6kernel13GemmUniversalIN4cute5tupleIJiiiiEEENS1_10collective13CollectiveMmaINS1_35MainloopSm100TmaUmmaWarpSpecializedILi4ELi2ELi4ENS5_IJNS4_1CILi2EEESB_NSA_ILi1EEEEEEEENS5_IJNSA_ILi256EEENSA_ILi64EEENSA_ILi32EEEEEENS_10tfloat32_tENS5_IJlSC_lEEESJ_SK_NS4_8TiledMMAINS4_8MMA_AtomIJNS4_23SM100_MMA_TF32_2x1SM_SSISJ_SJ_fLi256ELi64ELNS4_4UMMA5MajorE0ELSP_0ELNSO_7ScaleInE0ELSQ_0EEEEEENS4_6LayoutINS5_IJSC_SC_SC_EEENS5_IJNSA_ILi0EEESV_SV_EEEEENS5_IJNS4_10UnderscoreESY_SY_EEEEENS4_28SM100_TMA_2SM_LOAD_MULTICASTENS4_14ComposedLayoutINS4_7SwizzleILi3ELi4ELi3EEENS4_18smem_ptr_flag_bitsILi32EEENST_INS5_IJNSA_ILi8EEESH_EEENS5_IJSH_SC_EEEEEEEvNS4_8identityENS4_18SM100_TMA_2SM_LOADES1B_vS1C_EENS_8epilogue10collective18CollectiveEpilogueINS1F_23Sm100TmaWarpSpecializedILi4ELi2ELi16ELb1ELb0EEEJNS5_IJNSA_ILi128EEESG_SH_EEENS5_IJNST_IS1K_SC_EENST_INSA_ILi16EEESC_EEEEESJ_SK_SJ_SK_NS1F_6fusion15FusionCallbacksIS1J_NS1Q_17LinearCombinationISJ_fSJ_fLNS_15FloatRoundStyleE2EEES1L_S1P_JEEENS4_5SM1004TMEM4LOAD26SM100_TMEM_LOAD_32dp32b16xENS4_13SM90_TMA_LOADENS12_INS13_ILi2ELi4ELi3EEES16_NST_INS5_IJS17_S1N_EEENS5_IJS1N_SC_EEEEEEENS4_39AutoVectorizingCopyWithAssumedAlignmentILi128EEENS4_14SM90_TMA_STOREES25_S27_S27_EEEvvEEEEvNT_6ParamsE,"",@"SHT_CUDA_INFO"
	.sectionflags	@""
	.align	4


	//----- nvinfo : EIATTR_CUDA_API_VERSION
	.align		4
        /*0000*/ 	.byte	0x04, 0x37
        /*0002*/ 	.short	(.L_31 - .L_30)
.L_30:
        /*0004*/ 	.word	0x00000082


	//----- nvinfo : EIATTR_KPARAM_INFO
	.align		4
.L_31:
        /*0008*/ 	.byte	0x04, 0x17
        /*000a*/ 	.short	(.L_33 - .L_32)
.L_32:
        /*000c*/ 	.word	0x00000000
        /*0010*/ 	.short	0x0000
        /*0012*/ 	.short	0x0000
        /*0014*/ 	.byte	0x00, 0xf0, 0x01, 0x20


	//----- nvinfo : EIATTR_AT_ENTRY_FRAGMENTS
	.align		4
.L_33:
        /*0018*/ 	.byte	0x04, 0x4f
        /*001a*/ 	.short	(.L_35 - .L_34)


	//   ....[0]....
.L_34:
        /*001c*/ 	.word	0x00000007


	//----- nvinfo : EIATTR_RESERVED_SMEM_USED
	.align		4
.L_35:
        /*0020*/ 	.byte	0x01, 0x41
	.zero		2


	//----- nvinfo : EIATTR_SPARSE_MMA_MASK
	.align		4
        /*0024*/ 	.byte	0x03, 0x50
        /*0026*/ 	.short	0x0000


	//----- nvinfo : EIATTR_TCGEN05_2CTA_USED
	.align		4
        /*0028*/ 	.byte	0x01, 0x52
	.zero		2


	//----- nvinfo : EIATTR_MAXREG_COUNT
	.align		4
        /*002c*/ 	.byte	0x03, 0x1b
        /*002e*/ 	.short	0x00ff


	//----- nvinfo : EIATTR_NUM_BARRIERS
	.align		4
        /*0030*/ 	.byte	0x02, 0x4c
        /*0032*/ 	.byte	0x07
	.zero		1


	//----- nvinfo : EIATTR_EXTERNS
	.align		4
        /*0034*/ 	.byte	0x04, 0x0f
        /*0036*/ 	.short	(.L_37 - .L_36)


	//   ....[0]....
	.align		4
.L_36:
        /*0038*/ 	.word	index@(__assertfail)


	//----- nvinfo : EIATTR_MERCURY_ISA_VERSION
	.align		4
.L_37:
        /*003c*/ 	.byte	0x03, 0x5f
        /*003e*/ 	.short	0x0101


	//----- nvinfo : EIATTR_INT_WARP_WIDE_INSTR_OFFSETS
	.align		4
        /*0040*/ 	.byte	0x04, 0x31
        /*0042*/ 	.short	(.L_39 - .L_38)


	//   ....[0]....
.L_38:
        /*0044*/ 	.word	0x00000de0


	//   ....[1]....
        /*0048*/ 	.word	0x00000e90


	//   ....[2]....
        /*004c*/ 	.word	0x000043b0


	//   ....[3]....
        /*0050*/ 	.word	0x000043e0


	//   ....[4]....
        /*0054*/ 	.word	0x00004400


	//   ....[5]....
        /*0058*/ 	.word	0x00004f80


	//   ....[6]....
        /*005c*/ 	.word	0x00004ff0


	//   ....[7]....
        /*0060*/ 	.word	0x000050c0


	//   ....[8]....
        /*0064*/ 	.word	0x00005140


	//   ....[9]....
        /*0068*/ 	.word	0x00005230


	//   ....[10]....
        /*006c*/ 	.word	0x000052b0


	//   ....[11]....
        /*0070*/ 	.word	0x00005390


	//   ....[12]....
        /*0074*/ 	.word	0x00005440


	//----- nvinfo : EIATTR_COOP_GROUP_MASK_REGIDS
	.align		4
.L_39:
        /*0078*/ 	.byte	0x04, 0x29
        /*007a*/ 	.short	(.L_41 - .L_40)


	//   ....[0]....
.L_40:
        /*007c*/ 	.word	0xffffffff


	//   ....[1]....
        /*0080*/ 	.word	0xffffffff


	//   ....[2]....
        /*0084*/ 	.word	0xffffffff


	//   ....[3]....
        /*0088*/ 	.word	0xffffffff


	//   ....[4]....
        /*008c*/ 	.word	0xffffffff


	//   ....[5]....
        /*0090*/ 	.word	0xffffffff


	//   ....[6]....
        /*0094*/ 	.word	0xffffffff


	//   ....[7]....
        /*0098*/ 	.word	0xffffffff


	//   ....[8]....
        /*009c*/ 	.word	0xffffffff


	//   ....[9]....
        /*00a0*/ 	.word	0xffffffff


	//   ....[10]....
        /*00a4*/ 	.word	0xffffffff


	//   ....[11]....
        /*00a8*/ 	.word	0xffffffff


	//   ....[12]....
        /*00ac*/ 	.word	0xffffffff


	//   ....[13]....
        /*00b0*/ 	.word	0xffffffff


	//----- nvinfo : EIATTR_COOP_GROUP_INSTR_OFFSETS
	.align		4
.L_41:
        /*00b4*/ 	.byte	0x04, 0x28
        /*00b6*/ 	.short	(.L_43 - .L_42)


	//   ....[0]....
.L_42:
        /*00b8*/ 	.word	0x000000b0


	//   ....[1]....
        /*00bc*/ 	.word	0x00000520


	//   ....[2]....
        /*00c0*/ 	.word	0x000006f0


	//   ....[3]....
        /*00c4*/ 	.word	0x00000890


	//   ....[4]....
        /*00c8*/ 	.word	0x00000990


	//   ....[5]....
        /*00cc*/ 	.word	0x00000b00


	//   ....[6]....
        /*00d0*/ 	.word	0x00000ca0


	//   ....[7]....
        /*00d4*/ 	.word	0x00000f00


	//   ....[8]....
        /*00d8*/ 	.word	0x000022a0


	//   ....[9]....
        /*00dc*/ 	.word	0x00003190


	//   ....[10]....
        /*00e0*/ 	.word	0x00003660


	//   ....[11]....
        /*00e4*/ 	.word	0x00003690


	//   ....[12]....
        /*00e8*/ 	.word	0x000042b0


	//   ....[13]....
        /*00ec*/ 	.word	0x000044c0


	//----- nvinfo : EIATTR_VRC_CTA_INIT_COUNT
	.align		4
.L_43:
        /*00f0*/ 	.byte	0x02, 0x4a
        /*00f2*/ 	.byte	0x80
	.zero		1


	//----- nvinfo : EIATTR_SYSCALL_OFFSETS
	.align		4
        /*00f4*/ 	.byte	0x04, 0x46
        /*00f6*/ 	.short	(.L_45 - .L_44)


	//   ....[0]....
.L_44:
        /*00f8*/ 	.word	0x000060a0


	//   ....[1]....
        /*00fc*/ 	.word	0x00006190


	//   ....[2]....
        /*0100*/ 	.word	0x00006930


	//   ....[3]....
        /*0104*/ 	.word	0x000072b0


	//   ....[4]....
        /*0108*/ 	.word	0x00007c10


	//   ....[5]....
        /*010c*/ 	.word	0x00008560


	//----- nvinfo : EIATTR_MBARRIER_INSTR_OFFSETS
	.align		4
.L_45:
        /*0110*/ 	.byte	0x04, 0x39
        /*0112*/ 	.short	(.L_47 - .L_46)


	//   ....[0]....
.L_46:
        /*0114*/ 	.word	0x00000660
        /*0118*/ 	.word	0x000000ff
        /*011c*/ 	.word	0x00000000
        /*0120*/ 	.short	0x0100
        /*0122*/ 	.byte	0x04
	.zero		1


	//   ....[1]....
        /*0124*/ 	.word	0x00000670
        /*0128*/ 	.word	0x000000ff
        /*012c*/ 	.word	0x00000020
        /*0130*/ 	.short	0x0100
        /*0132*/ 	.byte	0x04
	.zero		1


	//   ....[2]....
        /*0134*/ 	.word	0x00000680
        /*0138*/ 	.word	0x000000ff
        /*013c*/ 	.word	0x00000008
        /*0140*/ 	.short	0x0100
        /*0142*/ 	.byte	0x04
	.zero		1


	//   ....[3]....
        /*0144*/ 	.word	0x00000690
        /*0148*/ 	.word	0x000000ff
        /*014c*/ 	.word	0x00000028
        /*0150*/ 	.short	0x0100
        /*0152*/ 	.byte	0x04
	.zero		1


	//   ....[4]....
        /*0154*/ 	.word	0x000006a0
        /*0158*/ 	.word	0x000000ff
        /*015c*/ 	.word	0x00000010
        /*0160*/ 	.short	0x0100
        /*0162*/ 	.byte	0x04
	.zero		1


	//   ....[5]....
        /*0164*/ 	.word	0x000006b0
        /*0168*/ 	.word	0x000000ff
        /*016c*/ 	.word	0x00000030
        /*0170*/ 	.short	0x0100
        /*0172*/ 	.byte	0x04
	.zero		1


	//   ....[6]....
        /*0174*/ 	.word	0x000006c0
        /*0178*/ 	.word	0x000000ff
        /*017c*/ 	.word	0x00000018
        /*0180*/ 	.short	0x0100
        /*0182*/ 	.byte	0x04
	.zero		1


	//   ....[7]....
        /*0184*/ 	.word	0x000006d0
        /*0188*/ 	.word	0x000000ff
        /*018c*/ 	.word	0x00000038
        /*0190*/ 	.short	0x0100
        /*0192*/ 	.byte	0x04
	.zero		1


	//   ....[8]....
        /*0194*/ 	.word	0x00000800
        /*0198*/ 	.word	0x000000ff
        /*019c*/ 	.word	0x00000040
        /*01a0*/ 	.short	0x0100
        /*01a2*/ 	.byte	0x04
	.zero		1


	//   ....[9]....
        /*01a4*/ 	.word	0x00000810
        /*01a8*/ 	.word	0x000000ff
        /*01ac*/ 	.word	0x00000060
        /*01b0*/ 	.short	0x0100
        /*01b2*/ 	.byte	0x04
	.zero		1


	//   ....[10]....
        /*01b4*/ 	.word	0x00000820
        /*01b8*/ 	.word	0x000000ff
        /*01bc*/ 	.word	0x00000048
        /*01c0*/ 	.short	0x0100
        /*01c2*/ 	.byte	0x04
	.zero		1


	//   ....[11]....
        /*01c4*/ 	.word	0x00000830
        /*01c8*/ 	.word	0x000000ff
        /*01cc*/ 	.word	0x00000068
        /*01d0*/ 	.short	0x0100
        /*01d2*/ 	.byte	0x04
	.zero		1


	//   ....[12]....
        /*01d4*/ 	.word	0x00000840
        /*01d8*/ 	.word	0x000000ff
        /*01dc*/ 	.word	0x00000050
        /*01e0*/ 	.short	0x0100
        /*01e2*/ 	.byte	0x04
	.zero		1


	//   ....[13]....
        /*01e4*/ 	.word	0x00000850
        /*01e8*/ 	.word	0x000000ff
        /*01ec*/ 	.word	0x00000070
        /*01f0*/ 	.short	0x0100
        /*01f2*/ 	.byte	0x04
	.zero		1


	//   ....[14]....
        /*01f4*/ 	.word	0x00000860
        /*01f8*/ 	.word	0x000000ff
        /*01fc*/ 	.word	0x00000058
        /*0200*/ 	.short	0x0100
        /*0202*/ 	.byte	0x04
	.zero		1


	//   ....[15]....
        /*0204*/ 	.word	0x00000870
        /*0208*/ 	.word	0x000000ff
        /*020c*/ 	.word	0x00000078
        /*0210*/ 	.short	0x0100
        /*0212*/ 	.byte	0x04
	.zero		1


	//   ....[16]....
        /*0214*/ 	.word	0x00000960
        /*0218*/ 	.word	0x000000ff
        /*021c*/ 	.word	0x00000080
        /*0220*/ 	.short	0x0100
        /*0222*/ 	.byte	0x06
	.zero		1


	//   ....[17]....
        /*0224*/ 	.word	0x00000970
        /*0228*/ 	.word	0x000000ff
        /*022c*/ 	.word	0x00000088
        /*0230*/ 	.short	0x0100
        /*0232*/ 	.byte	0x06
	.zero		1


	//   ....[18]....
        /*0234*/ 	.word	0x00000ab0
        /*0238*/ 	.word	0x000000ff
        /*023c*/ 	.word	0x00000090
        /*0240*/ 	.short	0x0100
        /*0242*/ 	.byte	0x06
	.zero		1


	//   ....[19]....
        /*0244*/ 	.word	0x00000ac0
        /*0248*/ 	.word	0x000000ff
        /*024c*/ 	.word	0x000000a0
        /*0250*/ 	.short	0x0100
        /*0252*/ 	.byte	0x06
	.zero		1


	//   ....[20]....
        /*0254*/ 	.word	0x00000ad0
        /*0258*/ 	.word	0x000000ff
        /*025c*/ 	.word	0x00000098
        /*0260*/ 	.short	0x0100
        /*0262*/ 	.byte	0x06
	.zero		1


	//   ....[21]....
        /*0264*/ 	.word	0x00000ae0
        /*0268*/ 	.word	0x000000ff
        /*026c*/ 	.word	0x000000a8
        /*0270*/ 	.short	0x0100
        /*0272*/ 	.byte	0x06
	.zero		1


	//   ....[22]....
        /*0274*/ 	.word	0x00000c10
        /*0278*/ 	.word	0x000000ff
        /*027c*/ 	.word	0x000000b0
        /*0280*/ 	.short	0x0100
        /*0282*/ 	.byte	0x04
	.zero		1


	//   ....[23]....
        /*0284*/ 	.word	0x00000c20
        /*0288*/ 	.word	0x000000ff
        /*028c*/ 	.word	0x000000d0
        /*0290*/ 	.short	0x0100
        /*0292*/ 	.byte	0x04
	.zero		1


	//   ....[24]....
        /*0294*/ 	.word	0x00000c30
        /*0298*/ 	.word	0x000000ff
        /*029c*/ 	.word	0x000000b8
        /*02a0*/ 	.short	0x0100
        /*02a2*/ 	.byte	0x04
	.zero		1


	//   ....[25]....
        /*02a4*/ 	.word	0x00000c40
        /*02a8*/ 	.word	0x000000ff
        /*02ac*/ 	.word	0x000000d8
        /*02b0*/ 	.short	0x0100
        /*02b2*/ 	.byte	0x04
	.zero		1


	//   ....[26]....
        /*02b4*/ 	.word	0x00000c50
        /*02b8*/ 	.word	0x000000ff
        /*02bc*/ 	.word	0x000000c0
        /*02c0*/ 	.short	0x0100
        /*02c2*/ 	.byte	0x04
	.zero		1


	//   ....[27]....
        /*02c4*/ 	.word	0x00000c60
        /*02c8*/ 	.word	0x000000ff
        /*02cc*/ 	.word	0x000000e0
        /*02d0*/ 	.short	0x0100
        /*02d2*/ 	.byte	0x04
	.zero		1


	//   ....[28]....
        /*02d4*/ 	.word	0x00000c70
        /*02d8*/ 	.word	0x000000ff
        /*02dc*/ 	.word	0x000000c8
        /*02e0*/ 	.short	0x0100
        /*02e2*/ 	.byte	0x04
	.zero		1


	//   ....[29]....
        /*02e4*/ 	.word	0x00000c80
        /*02e8*/ 	.word	0x000000ff
        /*02ec*/ 	.word	0x000000e8
        /*02f0*/ 	.short	0x0100
        /*02f2*/ 	.byte	0x04
	.zero		1


	//   ....[30]....
        /*02f4*/ 	.word	0x00000d80
        /*02f8*/ 	.word	0x000000ff
        /*02fc*/ 	.word	0x000000f0
        /*0300*/ 	.short	0x0100
        /*0302*/ 	.byte	0x04
	.zero		1


	//   ....[31]....
        /*0304*/ 	.word	0x00000d90
        /*0308*/ 	.word	0x000000ff
        /*030c*/ 	.word	0x00000100
        /*0310*/ 	.short	0x0100
        /*0312*/ 	.byte	0x04
	.zero		1


	//   ....[32]....
        /*0314*/ 	.word	0x00000da0
        /*0318*/ 	.word	0x000000ff
        /*031c*/ 	.word	0x000000f8
        /*0320*/ 	.short	0x0100
        /*0322*/ 	.byte	0x04
	.zero		1


	//   ....[33]....
        /*0324*/ 	.word	0x00000db0
        /*0328*/ 	.word	0x000000ff
        /*032c*/ 	.word	0x00000108
        /*0330*/ 	.short	0x0100
        /*0332*/ 	.byte	0x04
	.zero		1


	//   ....[34]....
        /*0334*/ 	.word	0x00000eb0
        /*0338*/ 	.word	0x000000ff
        /*033c*/ 	.word	0x00000110
        /*0340*/ 	.short	0x0100
        /*0342*/ 	.byte	0x06
	.zero		1


	//   ....[35]....
        /*0344*/ 	.word	0x00001ae0
        /*0348*/ 	.word	0x00000000
        /*034c*/ 	.word	0x00000100
        /*0350*/ 	.short	0x010a
        /*0352*/ 	.byte	0xff
	.zero		1


	//   ....[36]....
        /*0354*/ 	.word	0x00001b10
        /*0358*/ 	.word	0x00000000
        /*035c*/ 	.word	0x000000f0
        /*0360*/ 	.short	0x0101
        /*0362*/ 	.byte	0xff
	.zero		1


	//   ....[37]....
        /*0364*/ 	.word	0x00001bb0
        /*0368*/ 	.word	0x000000ff
        /*036c*/ 	.word	0x00000020
        /*0370*/ 	.short	0x010a
        /*0372*/ 	.byte	0x04
	.zero		1


	//   ....[38]....
        /*0374*/ 	.word	0x00001c80
        /*0378*/ 	.word	0x000000ff
        /*037c*/ 	.word	0x00000020
        /*0380*/ 	.short	0x010a
        /*0382*/ 	.byte	0x21
	.zero		1


	//   ....[39]....
        /*0384*/ 	.word	0x00001e30
        /*0388*/ 	.word	0x000000ff
        /*038c*/ 	.word	0x00000020
        /*0390*/ 	.short	0x010a
        /*0392*/ 	.byte	0x05
	.zero		1


	//   ....[40]....
        /*0394*/ 	.word	0x00001f50
        /*0398*/ 	.word	0x000000ff
        /*039c*/ 	.word	0x00000088
        /*03a0*/ 	.short	0x0101
        /*03a2*/ 	.byte	0x0d
	.zero		1


	//   ....[41]....
        /*03a4*/ 	.word	0x00001f70
        /*03a8*/ 	.word	0x000000ff
        /*03ac*/ 	.word	0x00000020
        /*03b0*/ 	.short	0x010a
        /*03b2*/ 	.byte	0x04
	.zero		1


	//   ....[42]....
        /*03b4*/ 	.word	0x00001ff0
        /*03b8*/ 	.word	0x000000ff
        /*03bc*/ 	.word	0x00000020
        /*03c0*/ 	.short	0x010a
        /*03c2*/ 	.byte	0x11
	.zero		1


	//   ....[43]....
        /*03c4*/ 	.word	0x00002190
        /*03c8*/ 	.word	0x000000ff
        /*03cc*/ 	.word	0x00000020
        /*03d0*/ 	.short	0x010a
        /*03d2*/ 	.byte	0x05
	.zero		1


	//   ....[44]....
        /*03d4*/ 	.word	0x000022d0
        /*03d8*/ 	.word	0x00000003
        /*03dc*/ 	.word	0x00000090
        /*03e0*/ 	.short	0x010a
        /*03e2*/ 	.byte	0xff
	.zero		1


	//   ....[45]....
        /*03e4*/ 	.word	0x00002420
        /*03e8*/ 	.word	0x00000000
        /*03ec*/ 	.word	0x00000000
        /*03f0*/ 	.short	0x0101
        /*03f2*/ 	.byte	0xff
	.zero		1


	//   ....[46]....
        /*03f4*/ 	.word	0x000029e0
        /*03f8*/ 	.word	0x000000ff
        /*03fc*/ 	.word	0x00000000
        /*0400*/ 	.short	0x010a
        /*0402*/ 	.byte	0x04
	.zero		1


	//   ....[47]....
        /*0404*/ 	.word	0x00002a70
        /*0408*/ 	.word	0x000000ff
        /*040c*/ 	.word	0x00000000
        /*0410*/ 	.short	0x010a
        /*0412*/ 	.byte	0x05
	.zero		1


	//   ....[48]....
        /*0414*/ 	.word	0x00002b00
        /*0418*/ 	.word	0x000000ff
        /*041c*/ 	.word	0x00000000
        /*0420*/ 	.short	0x010a
        /*0422*/ 	.byte	0x05
	.zero		1


	//   ....[49]....
        /*0424*/ 	.word	0x00002ba0
        /*0428*/ 	.word	0x00000000
        /*042c*/ 	.word	0x00000000
        /*0430*/ 	.short	0x010a
        /*0432*/ 	.byte	0xff
	.zero		1


	//   ....[50]....
        /*0434*/ 	.word	0x00002ce0
        /*0438*/ 	.word	0x00000000
        /*043c*/ 	.word	0x000000f0
        /*0440*/ 	.short	0x010a
        /*0442*/ 	.byte	0xff
	.zero		1


	//   ....[51]....
        /*0444*/ 	.word	0x00002d50
        /*0448*/ 	.word	0x00000000
        /*044c*/ 	.word	0x00000000
        /*0450*/ 	.short	0x0101
        /*0452*/ 	.byte	0xff
	.zero		1


	//   ....[52]....
        /*0454*/ 	.word	0x00002d70
        /*0458*/ 	.word	0x000000ff
        /*045c*/ 	.word	0x000000a0
        /*0460*/ 	.short	0x010a
        /*0462*/ 	.byte	0x04
	.zero		1


	//   ....[53]....
        /*0464*/ 	.word	0x00002e90
        /*0468*/ 	.word	0x00000000
        /*046c*/ 	.word	0x00000090
        /*0470*/ 	.short	0x010a
        /*0472*/ 	.byte	0xff
	.zero		1


	//   ....[54]....
        /*0474*/ 	.word	0x00002f90
        /*0478*/ 	.word	0x00000000
        /*047c*/ 	.word	0x00000000
        /*0480*/ 	.short	0x0101
        /*0482*/ 	.byte	0xff
	.zero		1


	//   ....[55]....
        /*0484*/ 	.word	0x00003020
        /*0488*/ 	.word	0x000000ff
        /*048c*/ 	.word	0x000000a0
        /*0490*/ 	.short	0x0106
        /*0492*/ 	.byte	0x04
	.zero		1


	//   ....[56]....
        /*0494*/ 	.word	0x00003040
        /*0498*/ 	.word	0x000000ff
        /*049c*/ 	.word	0x000000a0
        /*04a0*/ 	.short	0x010a
        /*04a2*/ 	.byte	0x04
	.zero		1


	//   ....[57]....
        /*04a4*/ 	.word	0x000030d0
        /*04a8*/ 	.word	0x000000ff
        /*04ac*/ 	.word	0x000000a0
        /*04b0*/ 	.short	0x0106
        /*04b2*/ 	.byte	0x07
	.zero		1


	//   ....[58]....
        /*04b4*/ 	.word	0x00003110
        /*04b8*/ 	.word	0x00000000
        /*04bc*/ 	.word	0x000000a0
        /*04c0*/ 	.short	0x010a
        /*04c2*/ 	.byte	0xff
	.zero		1


	//   ....[59]....
        /*04c4*/ 	.word	0x00003360
        /*04c8*/ 	.word	0x000000ff
        /*04cc*/ 	.word	0x00000008
        /*04d0*/ 	.short	0x010a
        /*04d2*/ 	.byte	0x05
	.zero		1


	//   ....[60]....
        /*04d4*/ 	.word	0x00003380
        /*04d8*/ 	.word	0x000000ff
        /*04dc*/ 	.word	0x00000008
        /*04e0*/ 	.short	0x010a
        /*04e2*/ 	.byte	0x05
	.zero		1


	//   ....[61]....
        /*04e4*/ 	.word	0x00003510
        /*04e8*/ 	.word	0x000000ff
        /*04ec*/ 	.word	0x00000008
        /*04f0*/ 	.short	0x010a
        /*04f2*/ 	.byte	0x05
	.zero		1


	//   ....[62]....
        /*04f4*/ 	.word	0x00003530
        /*04f8*/ 	.word	0x000000ff
        /*04fc*/ 	.word	0x00000008
        /*0500*/ 	.short	0x010a
        /*0502*/ 	.byte	0x05
	.zero		1


	//   ....[63]....
        /*0504*/ 	.word	0x000035f0
        /*0508*/ 	.word	0x000000ff
        /*050c*/ 	.word	0x00000000
        /*0510*/ 	.short	0x0101
        /*0512*/ 	.byte	0x04
	.zero		1


	//   ....[64]....
        /*0514*/ 	.word	0x00003930
        /*0518*/ 	.word	0x00000000
        /*051c*/ 	.word	0x00000090
        /*0520*/ 	.short	0x010a
        /*0522*/ 	.byte	0xff
	.zero		1


	//   ....[65]....
        /*0524*/ 	.word	0x000039f0
        /*0528*/ 	.word	0x00000000
        /*052c*/ 	.word	0x00000000
        /*0530*/ 	.short	0x0101
        /*0532*/ 	.byte	0xff
	.zero		1


	//   ....[66]....
        /*0534*/ 	.word	0x00003ab0
        /*0538*/ 	.word	0x000000ff
        /*053c*/ 	.word	0x00000000
        /*0540*/ 	.short	0x010a
        /*0542*/ 	.byte	0x04
	.zero		1


	//   ....[67]....
        /*0544*/ 	.word	0x00003ac0
        /*0548*/ 	.word	0x000000ff
        /*054c*/ 	.word	0x000000d0
        /*0550*/ 	.short	0x010a
        /*0552*/ 	.byte	0x1f
	.zero		1


	//   ....[68]....
        /*0554*/ 	.word	0x00003b70
        /*0558*/ 	.word	0x000000ff
        /*055c*/ 	.word	0x00000000
        /*0560*/ 	.short	0x010a
        /*0562*/ 	.byte	0x05
	.zero		1


	//   ....[69]....
        /*0564*/ 	.word	0x00003ca0
        /*0568*/ 	.word	0x000000ff
        /*056c*/ 	.word	0x00000000
        /*0570*/ 	.short	0x010a
        /*0572*/ 	.byte	0x04
	.zero		1


	//   ....[70]....
        /*0574*/ 	.word	0x00003fa0
        /*0578*/ 	.word	0x000000ff
        /*057c*/ 	.word	0x00000000
        /*0580*/ 	.short	0x010a
        /*0582*/ 	.byte	0x04
	.zero		1


	//   ....[71]....
        /*0584*/ 	.word	0x00004030
        /*0588*/ 	.word	0x000000ff
        /*058c*/ 	.word	0x00000000
        /*0590*/ 	.short	0x010a
        /*0592*/ 	.byte	0x05
	.zero		1


	//   ....[72]....
        /*0594*/ 	.word	0x000040c0
        /*0598*/ 	.word	0x000000ff
        /*059c*/ 	.word	0x00000000
        /*05a0*/ 	.short	0x010a
        /*05a2*/ 	.byte	0x05
	.zero		1


	//   ....[73]....
        /*05a4*/ 	.word	0x00004160
        /*05a8*/ 	.word	0x00000000
        /*05ac*/ 	.word	0x00000000
        /*05b0*/ 	.short	0x010a
        /*05b2*/ 	.byte	0xff
	.zero		1


	//   ....[74]....
        /*05b4*/ 	.word	0x000041a0
        /*05b8*/ 	.word	0x00000000
        /*05bc*/ 	.word	0x00000000
        /*05c0*/ 	.short	0x010a
        /*05c2*/ 	.byte	0xff
	.zero		1


	//   ....[75]....
        /*05c4*/ 	.word	0x00004210
        /*05c8*/ 	.word	0x000000ff
        /*05cc*/ 	.word	0x00000000
        /*05d0*/ 	.short	0x0101
        /*05d2*/ 	.byte	0x04
	.zero		1


	//   ....[76]....
        /*05d4*/ 	.word	0x00004250
        /*05d8*/ 	.word	0x000000ff
        /*05dc*/ 	.word	0x00000110
        /*05e0*/ 	.short	0x010a
        /*05e2*/ 	.byte	0x1a
	.zero		1


	//   ....[77]....
        /*05e4*/ 	.word	0x000042a0
        /*05e8*/ 	.word	0x000000ff
        /*05ec*/ 	.word	0x00000000
        /*05f0*/ 	.short	0x0101
        /*05f2*/ 	.byte	0x04
	.zero		1


	//   ....[78]....
        /*05f4*/ 	.word	0x00004780
        /*05f8*/ 	.word	0x0000000c
        /*05fc*/ 	.word	0x00000090
        /*0600*/ 	.short	0x010a
        /*0602*/ 	.byte	0xff
	.zero		1


	//   ....[79]....
        /*0604*/ 	.word	0x000048f0
        /*0608*/ 	.word	0x00000000
        /*060c*/ 	.word	0x00000000
        /*0610*/ 	.short	0x0101
        /*0612*/ 	.byte	0xff
	.zero		1


	//   ....[80]....
        /*0614*/ 	.word	0x00004d80
        /*0618*/ 	.word	0x000000ff
        /*061c*/ 	.word	0x00000088
        /*0620*/ 	.short	0x010a
        /*0622*/ 	.byte	0x15
	.zero		1


	//   ....[81]....
        /*0624*/ 	.word	0x00004f00
        /*0628*/ 	.word	0x000000ff
        /*062c*/ 	.word	0x00000060
        /*0630*/ 	.short	0x010a
        /*0632*/ 	.byte	0x15
	.zero		1


	//   ....[82]....
        /*0634*/ 	.word	0x00005070
        /*0638*/ 	.word	0x000000ff
        /*063c*/ 	.word	0x00000040
        /*0640*/ 	.short	0x010b
        /*0642*/ 	.byte	0x15
	.zero		1


	//   ....[83]....
        /*0644*/ 	.word	0x00005080
        /*0648*/ 	.word	0x000000ff
        /*064c*/ 	.word	0x00000000
        /*0650*/ 	.short	0x0101
        /*0652*/ 	.byte	0x28
	.zero		1


	//   ....[84]....
        /*0654*/ 	.word	0x00005090
        /*0658*/ 	.word	0x000000ff
        /*065c*/ 	.word	0x00000068
        /*0660*/ 	.short	0x010a
        /*0662*/ 	.byte	0x15
	.zero		1


	//   ....[85]....
        /*0664*/ 	.word	0x000051e0
        /*0668*/ 	.word	0x000000ff
        /*066c*/ 	.word	0x00000048
        /*0670*/ 	.short	0x010b
        /*0672*/ 	.byte	0x15
	.zero		1


	//   ....[86]....
        /*0674*/ 	.word	0x000051f0
        /*0678*/ 	.word	0x000000ff
        /*067c*/ 	.word	0x00000000
        /*0680*/ 	.short	0x0101
        /*0682*/ 	.byte	0x27
	.zero		1


	//   ....[87]....
        /*0684*/ 	.word	0x00005200
        /*0688*/ 	.word	0x000000ff
        /*068c*/ 	.word	0x00000070
        /*0690*/ 	.short	0x010a
        /*0692*/ 	.byte	0x15
	.zero		1


	//   ....[88]....
        /*0694*/ 	.word	0x00005340
        /*0698*/ 	.word	0x000000ff
        /*069c*/ 	.word	0x00000050
        /*06a0*/ 	.short	0x010b
        /*06a2*/ 	.byte	0x15
	.zero		1


	//   ....[89]....
        /*06a4*/ 	.word	0x00005350
        /*06a8*/ 	.word	0x000000ff
        /*06ac*/ 	.word	0x00000000
        /*06b0*/ 	.short	0x0101
        /*06b2*/ 	.byte	0x26
	.zero		1


	//   ....[90]....
        /*06b4*/ 	.word	0x00005360
        /*06b8*/ 	.word	0x000000ff
        /*06bc*/ 	.word	0x00000078
        /*06c0*/ 	.short	0x010a
        /*06c2*/ 	.byte	0x15
	.zero		1


	//   ....[91]....
        /*06c4*/ 	.word	0x00005560
        /*06c8*/ 	.word	0x000000ff
        /*06cc*/ 	.word	0x00000058
        /*06d0*/ 	.short	0x010b
        /*06d2*/ 	.byte	0x15
	.zero		1


	//   ....[92]....
        /*06d4*/ 	.word	0x00005570
        /*06d8*/ 	.word	0x000000ff
        /*06dc*/ 	.word	0x00000000
        /*06e0*/ 	.short	0x0101
        /*06e2*/ 	.byte	0x25
	.zero		1


	//   ....[93]....
        /*06e4*/ 	.word	0x000055a0
        /*06e8*/ 	.word	0x000000ff
        /*06ec*/ 	.word	0x00000060
        /*06f0*/ 	.short	0x010a
        /*06f2*/ 	.byte	0x15
	.zero		1


	//   ....[94]....
        /*06f4*/ 	.word	0x000055c0
        /*06f8*/ 	.word	0x000000ff
        /*06fc*/ 	.word	0x00000068
        /*0700*/ 	.short	0x010a
        /*0702*/ 	.byte	0x15
	.zero		1


	//   ....[95]....
        /*0704*/ 	.word	0x000055e0
        /*0708*/ 	.word	0x000000ff
        /*070c*/ 	.word	0x00000070
        /*0710*/ 	.short	0x010a
        /*0712*/ 	.byte	0x15
	.zero		1


	//   ....[96]....
        /*0714*/ 	.word	0x00005620
        /*0718*/ 	.word	0x00000000
        /*071c*/ 	.word	0x00000078
        /*0720*/ 	.short	0x010a
        /*0722*/ 	.byte	0xff
	.zero		1


	//   ....[97]....
        /*0724*/ 	.word	0x00005930
        /*0728*/ 	.word	0x00000003
        /*072c*/ 	.word	0x00000090
        /*0730*/ 	.short	0x010a
        /*0732*/ 	.byte	0xff
	.zero		1


	//   ....[98]....
        /*0734*/ 	.word	0x00005ab0
        /*0738*/ 	.word	0x00000000
        /*073c*/ 	.word	0x00000000
        /*0740*/ 	.short	0x0101
        /*0742*/ 	.byte	0xff
	.zero		1


	//   ....[99]....
        /*0744*/ 	.word	0x000065f0
        /*0748*/ 	.word	0x000000ff
        /*074c*/ 	.word	0x00000040
        /*0750*/ 	.short	0x010a
        /*0752*/ 	.byte	0x2c
	.zero		1


	//   ....[100]....
        /*0754*/ 	.word	0x00006630
        /*0758*/ 	.word	0x00000046
        /*075c*/ 	.word	0x000000b0
        /*0760*/ 	.short	0x010a
        /*0762*/ 	.byte	0xff
	.zero		1


	//   ....[101]....
        /*0764*/ 	.word	0x00006720
        /*0768*/ 	.word	0x000000ff
        /*076c*/ 	.word	0x00000040
        /*0770*/ 	.short	0x010a
        /*0772*/ 	.byte	0x2c
	.zero		1


	//   ....[102]....
        /*0774*/ 	.word	0x00006810
        /*0778*/ 	.word	0x00000046
        /*077c*/ 	.word	0x000000b0
        /*0780*/ 	.short	0x010a
        /*0782*/ 	.byte	0xff
	.zero		1


	//   ....[103]....
        /*0784*/ 	.word	0x00006fe0
        /*0788*/ 	.word	0x00000000
        /*078c*/ 	.word	0x00000000
        /*0790*/ 	.short	0x0101
        /*0792*/ 	.byte	0xff
	.zero		1


	//   ....[104]....
        /*0794*/ 	.word	0x00006ff0
        /*0798*/ 	.word	0x00000002
        /*079c*/ 	.word	0x00000040
        /*07a0*/ 	.short	0x010a
        /*07a2*/ 	.byte	0xff
	.zero		1


	//   ....[105]....
        /*07a4*/ 	.word	0x000070d0
        /*07a8*/ 	.word	0x00000002
        /*07ac*/ 	.word	0x00000040
        /*07b0*/ 	.short	0x010a
        /*07b2*/ 	.byte	0xff
	.zero		1


	//   ....[106]....
        /*07b4*/ 	.word	0x00007940
        /*07b8*/ 	.word	0x00000000
        /*07bc*/ 	.word	0x00000000
        /*07c0*/ 	.short	0x0101
        /*07c2*/ 	.byte	0xff
	.zero		1


	//   ....[107]....
        /*07c4*/ 	.word	0x00007960
        /*07c8*/ 	.word	0x00000006
        /*07cc*/ 	.word	0x00000040
        /*07d0*/ 	.short	0x010a
        /*07d2*/ 	.byte	0xff
	.zero		1


	//   ....[108]....
        /*07d4*/ 	.word	0x00007a30
        /*07d8*/ 	.word	0x00000006
        /*07dc*/ 	.word	0x00000040
        /*07e0*/ 	.short	0x010a
        /*07e2*/ 	.byte	0xff
	.zero		1


	//   ....[109]....
        /*07e4*/ 	.word	0x00008290
        /*07e8*/ 	.word	0x0000000e
        /*07ec*/ 	.word	0x00000000
        /*07f0*/ 	.short	0x0101
        /*07f2*/ 	.byte	0xff
	.zero		1


	//   ....[110]....
        /*07f4*/ 	.word	0x000082b0
        /*07f8*/ 	.word	0x00000000
        /*07fc*/ 	.word	0x00000040
        /*0800*/ 	.short	0x010a
        /*0802*/ 	.byte	0xff
	.zero		1


	//   ....[111]....
        /*0804*/ 	.word	0x00008380
        /*0808*/ 	.word	0x00000000
        /*080c*/ 	.word	0x00000040
        /*0810*/ 	.short	0x010a
        /*0812*/ 	.byte	0xff
	.zero		1


	//   ....[112]....
        /*0814*/ 	.word	0x00008690
        /*0818*/ 	.word	0x00000046
        /*081c*/ 	.word	0x00000000
        /*0820*/ 	.short	0x0101
        /*0822*/ 	.byte	0xff
	.zero		1


	//   ....[113]....
        /*0824*/ 	.word	0x00008c30
        /*0828*/ 	.word	0x00000000
        /*082c*/ 	.word	0x00000000
        /*0830*/ 	.short	0x0101
        /*0832*/ 	.byte	0xff
	.zero		1


	//   ....[114]....
        /*0834*/ 	.word	0x00008ee0
        /*0838*/ 	.word	0x000000ff
        /*083c*/ 	.word	0x00000000
        /*0840*/ 	.short	0x0101
        /*0842*/ 	.byte	0x04
	.zero		1


	//   ....[115]....
        /*0844*/ 	.word	0x00008f00
        /*0848*/ 	.word	0x00000000
        /*084c*/ 	.word	0x00000100
        /*0850*/ 	.short	0x010a
        /*0852*/ 	.byte	0xff
	.zero		1


	//   ....[116]....
        /*0854*/ 	.word	0x00008f60
        /*0858*/ 	.word	0x00000000
        /*085c*/ 	.word	0x00000020
        /*0860*/ 	.short	0x010a
        /*0862*/ 	.byte	0xff
	.zero		1


	//   ....[117]....
        /*0864*/ 	.word	0x00008fc0
        /*0868*/ 	.word	0x00000000
        /*086c*/ 	.word	0x00000020
        /*0870*/ 	.short	0x010a
        /*0872*/ 	.byte	0xff
	.zero		1


	//   ....[118]....
        /*0874*/ 	.word	0x00009010
        /*0878*/ 	.word	0x00000003
        /*087c*/ 	.word	0x00000090
        /*0880*/ 	.short	0x010a
        /*0882*/ 	.byte	0xff
	.zero		1


	//   ....[119]....
        /*0884*/ 	.word	0x00009070
        /*0888*/ 	.word	0x00000000
        /*088c*/ 	.word	0x00000000
        /*0890*/ 	.short	0x010a
        /*0892*/ 	.byte	0xff
	.zero		1


	//   ....[120]....
        /*0894*/ 	.word	0x000090d0
        /*0898*/ 	.word	0x00000000
        /*089c*/ 	.word	0x00000000
        /*08a0*/ 	.short	0x010a
        /*08a2*/ 	.byte	0xff
	.zero		1


	//   ....[121]....
        /*08a4*/ 	.word	0x00009130
        /*08a8*/ 	.word	0x00000000
        /*08ac*/ 	.word	0x00000000
        /*08b0*/ 	.short	0x010a
        /*08b2*/ 	.byte	0xff
	.zero		1


	//   ....[122]....
        /*08b4*/ 	.word	0x00009180
        /*08b8*/ 	.word	0x00000000
        /*08bc*/ 	.word	0x000000f0
        /*08c0*/ 	.short	0x010a
        /*08c2*/ 	.byte	0xff
	.zero		1


	//   ....[123]....
        /*08c4*/ 	.word	0x000091e0
        /*08c8*/ 	.word	0x00000000
        /*08cc*/ 	.word	0x000000a0
        /*08d0*/ 	.short	0x010a
        /*08d2*/ 	.byte	0xff
	.zero		1


	//   ....[124]....
        /*08d4*/ 	.word	0x00009230
        /*08d8*/ 	.word	0x00000000
        /*08dc*/ 	.word	0x00000090
        /*08e0*/ 	.short	0x010a
        /*08e2*/ 	.byte	0xff
	.zero		1


	//   ....[125]....
        /*08e4*/ 	.word	0x00009290
        /*08e8*/ 	.word	0x00000000
        /*08ec*/ 	.word	0x000000a0
        /*08f0*/ 	.short	0x010a
        /*08f2*/ 	.byte	0xff
	.zero		1


	//   ....[126]....
        /*08f4*/ 	.word	0x000092f0
        /*08f8*/ 	.word	0x00000005
        /*08fc*/ 	.word	0x00000008
        /*0900*/ 	.short	0x010a
        /*0902*/ 	.byte	0xff
	.zero		1


	//   ....[127]....
        /*0904*/ 	.word	0x000093e0
        /*0908*/ 	.word	0x00000003
        /*090c*/ 	.word	0x00000008
        /*0910*/ 	.short	0x010a
        /*0912*/ 	.byte	0xff
	.zero		1


	//   ....[128]....
        /*0914*/ 	.word	0x00009430
        /*0918*/ 	.word	0x00000000
        /*091c*/ 	.word	0x00000090
        /*0920*/ 	.short	0x010a
        /*0922*/ 	.byte	0xff
	.zero		1


	//   ....[129]....
        /*0924*/ 	.word	0x00009490
        /*0928*/ 	.word	0x00000000
        /*092c*/ 	.word	0x000000d0
        /*0930*/ 	.short	0x010a
        /*0932*/ 	.byte	0xff
	.zero		1


	//   ....[130]....
        /*0934*/ 	.word	0x000094f0
        /*0938*/ 	.word	0x00000000
        /*093c*/ 	.word	0x00000000
        /*0940*/ 	.short	0x010a
        /*0942*/ 	.byte	0xff
	.zero		1


	//   ....[131]....
        /*0944*/ 	.word	0x00009550
        /*0948*/ 	.word	0x00000000
        /*094c*/ 	.word	0x00000000
        /*0950*/ 	.short	0x010a
        /*0952*/ 	.byte	0xff
	.zero		1


	//   ....[132]....
        /*0954*/ 	.word	0x000095b0
        /*0958*/ 	.word	0x00000000
        /*095c*/ 	.word	0x00000000
        /*0960*/ 	.short	0x010a
        /*0962*/ 	.byte	0xff
	.zero		1


	//   ....[133]....
        /*0964*/ 	.word	0x00009610
        /*0968*/ 	.word	0x00000000
        /*096c*/ 	.word	0x00000000
        /*0970*/ 	.short	0x010a
        /*0972*/ 	.byte	0xff
	.zero		1


	//   ....[134]....
        /*0974*/ 	.word	0x00009670
        /*0978*/ 	.word	0x00000000
        /*097c*/ 	.word	0x00000110
        /*0980*/ 	.short	0x010a
        /*0982*/ 	.byte	0xff
	.zero		1


	//   ....[135]....
        /*0984*/ 	.word	0x000096c0
        /*0988*/ 	.word	0x0000000c
        /*098c*/ 	.word	0x00000090
        /*0990*/ 	.short	0x010a
        /*0992*/ 	.byte	0xff
	.zero		1


	//   ....[136]....
        /*0994*/ 	.word	0x00009720
        /*0998*/ 	.word	0x00000000
        /*099c*/ 	.word	0x00000088
        /*09a0*/ 	.short	0x010a
        /*09a2*/ 	.byte	0xff
	.zero		1


	//   ....[137]....
        /*09a4*/ 	.word	0x00009780
        /*09a8*/ 	.word	0x00000000
        /*09ac*/ 	.word	0x00000060
        /*09b0*/ 	.short	0x010a
        /*09b2*/ 	.byte	0xff
	.zero		1


	//   ....[138]....
        /*09b4*/ 	.word	0x000097e0
        /*09b8*/ 	.word	0x00000000
        /*09bc*/ 	.word	0x00000068
        /*09c0*/ 	.short	0x010a
        /*09c2*/ 	.byte	0xff
	.zero		1


	//   ....[139]....
        /*09c4*/ 	.word	0x00009840
        /*09c8*/ 	.word	0x00000000
        /*09cc*/ 	.word	0x00000070
        /*09d0*/ 	.short	0x010a
        /*09d2*/ 	.byte	0xff
	.zero		1


	//   ....[140]....
        /*09d4*/ 	.word	0x000098a0
        /*09d8*/ 	.word	0x00000000
        /*09dc*/ 	.word	0x00000078
        /*09e0*/ 	.short	0x010a
        /*09e2*/ 	.byte	0xff
	.zero		1


	//   ....[141]....
        /*09e4*/ 	.word	0x00009900
        /*09e8*/ 	.word	0x00000000
        /*09ec*/ 	.word	0x00000060
        /*09f0*/ 	.short	0x010a
        /*09f2*/ 	.byte	0xff
	.zero		1


	//   ....[142]....
        /*09f4*/ 	.word	0x00009960
        /*09f8*/ 	.word	0x00000000
        /*09fc*/ 	.word	0x00000068
        /*0a00*/ 	.short	0x010a
        /*0a02*/ 	.byte	0xff
	.zero		1


	//   ....[143]....
        /*0a04*/ 	.word	0x000099c0
        /*0a08*/ 	.word	0x00000000
        /*0a0c*/ 	.word	0x00000070
        /*0a10*/ 	.short	0x010a
        /*0a12*/ 	.byte	0xff
	.zero		1


	//   ....[144]....
        /*0a14*/ 	.word	0x00009a10
        /*0a18*/ 	.word	0x00000003
        /*0a1c*/ 	.word	0x00000090
        /*0a20*/ 	.short	0x010a
        /*0a22*/ 	.byte	0xff
	.zero		1


	//   ....[145]....
        /*0a24*/ 	.word	0x00009a70
        /*0a28*/ 	.word	0x00000002
        /*0a2c*/ 	.word	0x00000040
        /*0a30*/ 	.short	0x010a
        /*0a32*/ 	.byte	0xff
	.zero		1


	//   ....[146]....
        /*0a34*/ 	.word	0x00009ac0
        /*0a38*/ 	.word	0x00000046
        /*0a3c*/ 	.word	0x000000b0
        /*0a40*/ 	.short	0x010a
        /*0a42*/ 	.byte	0xff
	.zero		1


	//   ....[147]....
        /*0a44*/ 	.word	0x00009b10
        /*0a48*/ 	.word	0x00000002
        /*0a4c*/ 	.word	0x00000040
        /*0a50*/ 	.short	0x010a
        /*0a52*/ 	.byte	0xff
	.zero		1


	//   ....[148]....
        /*0a54*/ 	.word	0x00009b60
        /*0a58*/ 	.word	0x00000006
        /*0a5c*/ 	.word	0x00000040
        /*0a60*/ 	.short	0x010a
        /*0a62*/ 	.byte	0xff
	.zero		1


	//   ....[149]....
        /*0a64*/ 	.word	0x00009bb0
        /*0a68*/ 	.word	0x00000000
        /*0a6c*/ 	.word	0x00000040
        /*0a70*/ 	.short	0x010a
        /*0a72*/ 	.byte	0xff
	.zero		1


	//----- nvinfo : EIATTR_NUM_MBARRIERS
	.align		4
.L_47:
        /*0a74*/ 	.byte	0x03, 0x38
        /*0a76*/ 	.short	0x0023


	//----- nvinfo : EIATTR_EXIT_INSTR_OFFSETS
	.align		4
        /*0a78*/ 	.byte	0x04, 0x1c
        /*0a7a*/ 	.short	(.L_49 - .L_48)


	//   ....[0]....
.L_48:
        /*0a7c*/ 	.word	0x00002bd0


	//   ....[1]....
        /*0a80*/ 	.word	0x000030e0


	//   ....[2]....
        /*0a84*/ 	.word	0x00003140


	//   ....[3]....
        /*0a88*/ 	.word	0x000044d0


	//   ....[4]....
        /*0a8c*/ 	.word	0x00005650


	//   ....[5]....
        /*0a90*/ 	.word	0x00005690


	//   ....[6]....
        /*0a94*/ 	.word	0x00008dc0


	//   ....[7]....
        /*0a98*/ 	.word	0x00008e40


	//   ....[8]....
        /*0a9c*/ 	.word	0x00008e70


	//   ....[9]....
        /*0aa0*/ 	.word	0x00008ef0


	//----- nvinfo : EIATTR_MAX_THREADS
	.align		4
.L_49:
        /*0aa4*/ 	.byte	0x04, 0x05
        /*0aa6*/ 	.short	(.L_51 - .L_50)
.L_50:
        /*0aa8*/ 	.word	0x00000100
        /*0aac*/ 	.word	0x00000001
        /*0ab0*/ 	.word	0x00000001


	//----- nvinfo : EIATTR_CRS_STACK_SIZE
	.align		4
.L_51:
        /*0ab4*/ 	.byte	0x04, 0x1e
        /*0ab6*/ 	.short	(.L_53 - .L_52)
.L_52:
        /*0ab8*/ 	.word	0x00000000


	//----- nvinfo : EIATTR_CBANK_PARAM_SIZE
	.align		4
.L_53:
        /*0abc*/ 	.byte	0x03, 0x19
        /*0abe*/ 	.short	0x0800


	//----- nvinfo : EIATTR_PARAM_CBANK
	.align		4
        /*0ac0*/ 	.byte	0x04, 0x0a
        /*0ac2*/ 	.short	(.L_55 - .L_54)
	.align		4
.L_54:
        /*0ac4*/ 	.word	index@(.nv.constant0._ZN7cutlass13device_kernelINS_4gemm6kernel13GemmUniversalIN4cute5tupleIJiiiiEEENS1_10collective13CollectiveMmaINS1_35MainloopSm100TmaUmmaWarpSpecializedILi4ELi2ELi4ENS5_IJNS4_1CILi2EEESB_NSA_ILi1EEEEEEEENS5_IJNSA_ILi256EEENSA_ILi64EEENSA_ILi32EEEEEENS_10tfloat32_tENS5_IJlSC_lEEESJ_SK_NS4_8TiledMMAINS4_8MMA_AtomIJNS4_23SM100_MMA_TF32_2x1SM_SSISJ_SJ_fLi256ELi64ELNS4_4UMMA5MajorE0ELSP_0ELNSO_7ScaleInE0ELSQ_0EEEEEENS4_6LayoutINS5_IJSC_SC_SC_EEENS5_IJNSA_ILi0EEESV_SV_EEEEENS5_IJNS4_10UnderscoreESY_SY_EEEEENS4_28SM100_TMA_2SM_LOAD_MULTICASTENS4_14ComposedLayoutINS4_7SwizzleILi3ELi4ELi3EEENS4_18smem_ptr_flag_bitsILi32EEENST_INS5_IJNSA_ILi8EEESH_EEENS5_IJSH_SC_EEEEEEEvNS4_8identityENS4_18SM100_TMA_2SM_LOADES1B_vS1C_EENS_8epilogue10collective18CollectiveEpilogueINS1F_23Sm100TmaWarpSpecializedILi4ELi2ELi16ELb1ELb0EEEJNS5_IJNSA_ILi128EEESG_SH_EEENS5_IJNST_IS1K_SC_EENST_INSA_ILi16EEESC_EEEEESJ_SK_SJ_SK_NS1F_6fusion15FusionCallbacksIS1J_NS1Q_17LinearCombinationISJ_fSJ_fLNS_15FloatRoundStyleE2EEES1L_S1P_JEEENS4_5SM1004TMEM4LOAD26SM100_TMEM_LOAD_32dp32b16xENS4_13SM90_TMA_LOADENS12_INS13_ILi2ELi4ELi3EEES16_NST_INS5_IJS17_S1N_EEENS5_IJS1N_SC_EEEEEEENS4_39AutoVectorizingCopyWithAssumedAlignmentILi128EEENS4_14SM90_TMA_STOREES25_S27_S27_EEEvvEEEEvNT_6ParamsE)
        /*0ac8*/ 	.short	0x0380
        /*0aca*/ 	.short	0x0800


	//----- nvinfo : EIATTR_SW_WAR
	.align		4
.L_55:
        /*0acc*/ 	.byte	0x04, 0x36
        /*0ace*/ 	.short	(.L_57 - .L_56)
.L_56:
        /*0ad0*/ 	.word	0x00000008
.L_57:


//--------------------- .nv.callgraph             --------------------------
	.section	.nv.callgraph,"",@"SHT_CUDA_CALLGRAPH"
	.align	4
	.sectionentsize	8
	.align		4
        /*0000*/ 	.word	0x00000000
	.align		4
        /*0004*/ 	.word	0xffffffff
	.align		4
        /*0008*/ 	.word	index@(_ZN7cutlass13device_kernelINS_4gemm6kernel13GemmUniversalIN4cute5tupleIJiiiiEEENS1_10collective13CollectiveMmaINS1_35MainloopSm100TmaUmmaWarpSpecializedILi4ELi2ELi4ENS5_IJNS4_1CILi2EEESB_NSA_ILi1EEEEEEEENS5_IJNSA_ILi256EEENSA_ILi64EEENSA_ILi32EEEEEENS_10tfloat32_tENS5_IJlSC_lEEESJ_SK_NS4_8TiledMMAINS4_8MMA_AtomIJNS4_23SM100_MMA_TF32_2x1SM_SSISJ_SJ_fLi256ELi64ELNS4_4UMMA5MajorE0ELSP_0ELNSO_7ScaleInE0ELSQ_0EEEEEENS4_6LayoutINS5_IJSC_SC_SC_EEENS5_IJNSA_ILi0EEESV_SV_EEEEENS5_IJNS4_10UnderscoreESY_SY_EEEEENS4_28SM100_TMA_2SM_LOAD_MULTICASTENS4_14ComposedLayoutINS4_7SwizzleILi3ELi4ELi3EEENS4_18smem_ptr_flag_bitsILi32EEENST_INS5_IJNSA_ILi8EEESH_EEENS5_IJSH_SC_EEEEEEEvNS4_8identityENS4_18SM100_TMA_2SM_LOADES1B_vS1C_EENS_8epilogue10collective18CollectiveEpilogueINS1F_23Sm100TmaWarpSpecializedILi4ELi2ELi16ELb1ELb0EEEJNS5_IJNSA_ILi128EEESG_SH_EEENS5_IJNST_IS1K_SC_EENST_INSA_ILi16EEESC_EEEEESJ_SK_SJ_SK_NS1F_6fusion15FusionCallbacksIS1J_NS1Q_17LinearCombinationISJ_fSJ_fLNS_15FloatRoundStyleE2EEES1L_S1P_JEEENS4_5SM1004TMEM4LOAD26SM100_TMEM_LOAD_32dp32b16xENS4_13SM90_TMA_LOADENS12_INS13_ILi2ELi4ELi3EEES16_NST_INS5_IJS17_S1N_EEENS5_IJS1N_SC_EEEEEEENS4_39AutoVectorizingCopyWithAssumedAlignmentILi128EEENS4_14SM90_TMA_STOREES25_S27_S27_EEEvvEEEEvNT_6ParamsE)
	.align		4
        /*000c*/ 	.word	index@(__assertfail)
	.align		4
        /*0010*/ 	.word	0x00000000
	.align		4
        /*0014*/ 	.word	0xfffffffe
	.align		4
        /*0018*/ 	.word	0x00000000
	.align		4
        /*001c*/ 	.word	0xfffffffd
	.align		4
        /*0020*/ 	.word	0x00000000
	.align		4
        /*0024*/ 	.word	0xfffffffc


//--------------------- .nv.constant4             --------------------------
	.section	.nv.constant4,"a",@progbits
	.align	8
	.align		8
.nv.constant4:
        /*0000*/ 	.dword	__assertfail
	.align		8
        /*0008*/ 	.dword	__unnamed_1
	.align		8
        /*0010*/ 	.dword	__unnamed_2
	.align		8
        /*0018*/ 	.dword	_ZN40_INTERNAL_741fdd5a_4_k_cu_76183c1a_110704cuda3std3__45__cpo5beginE
	.align		8
        /*0020*/ 	.dword	_ZN40_INTERNAL_741fdd5a_4_k_cu_76183c1a_110704cuda3std3__45__cpo3endE
	.align		8
        /*0028*/ 	.dword	_ZN40_INTERNAL_741fdd5a_4_k_cu_76183c1a_110704cuda3std3__45__cpo6cbeginE
	.align		8
        /*0030*/ 	.dword	_ZN40_INTERNAL_741fdd5a_4_k_cu_76183c1a_110704cuda3std3__45__cpo4cendE
	.align		8
        /*0038*/ 	.dword	_ZN40_INTERNAL_741fdd5a_4_k_cu_76183c1a_110704cuda3std3__442_GLOBAL__N__741fdd5a_4_k_cu_76183c1a_110706ignoreE
	.align		8
        /*0040*/ 	.dword	_ZN40_INTERNAL_741fdd5a_4_k_cu_76183c1a_110704cuda3std3__419piecewise_constructE
	.align		8
        /*0048*/ 	.dword	_ZN40_INTERNAL_741fdd5a_4_k_cu_76183c1a_110704cuda3std3__48in_placeE
	.align		8
        /*0050*/ 	.dword	_ZN40_INTERNAL_741fdd5a_4_k_cu_76183c1a_110704cuda3std6ranges3__45__cpo4swapE
	.align		8
        /*0058*/ 	.dword	_ZN40_INTERNAL_741fdd5a_4_k_cu_76183c1a_110704cuda3std6ranges3__45__cpo9iter_moveE
	.align		8
        /*0060*/ 	.dword	_ZN40_INTERNAL_741fdd5a_4_k_cu_76183c1a_110704cute7productE
	.align		8
        /*0068*/ 	.dword	_ZN40_INTERNAL_741fdd5a_4_k_cu_76183c1a_110704cute1_E
	.align		8
        /*0070*/ 	.dword	$str$25
	.align		8
        /*0078*/ 	.dword	$str$26
	.align		8
        /*0080*/ 	.dword	$str$27
	.align		8
        /*0088*/ 	.dword	$str$28


//--------------------- .text._ZN7cutlass13device_kernelINS_4gemm6kernel13GemmUniversalIN4cute5tupleIJiiiiEEENS1_10collective13CollectiveMmaINS1_35MainloopSm100TmaUmmaWarpSpecializedILi4ELi2ELi4ENS5_IJNS4_1CILi2EEESB_NSA_ILi1EEEEEEEENS5_IJNSA_ILi256EEENSA_ILi64EEENSA_ILi32EEEEEENS_10tfloat32_tENS5_IJlSC_lEEESJ_SK_NS4_8TiledMMAINS4_8MMA_AtomIJNS4_23SM100_MMA_TF32_2x1SM_SSISJ_SJ_fLi256ELi64ELNS4_4UMMA5MajorE0ELSP_0ELNSO_7ScaleInE0ELSQ_0EEEEEENS4_6LayoutINS5_IJSC_SC_SC_EEENS5_IJNSA_ILi0EEESV_SV_EEEEENS5_IJNS4_10UnderscoreESY_SY_EEEEENS4_28SM100_TMA_2SM_LOAD_MULTICASTENS4_14ComposedLayoutINS4_7SwizzleILi3ELi4ELi3EEENS4_18smem_ptr_flag_bitsILi32EEENST_INS5_IJNSA_ILi8EEESH_EEENS5_IJSH_SC_EEEEEEEvNS4_8identityENS4_18SM100_TMA_2SM_LOADES1B_vS1C_EENS_8epilogue10collective18CollectiveEpilogueINS1F_23Sm100TmaWarpSpecializedILi4ELi2ELi16ELb1ELb0EEEJNS5_IJNSA_ILi128EEESG_SH_EEENS5_IJNST_IS1K_SC_EENST_INSA_ILi16EEESC_EEEEESJ_SK_SJ_SK_NS1F_6fusion15FusionCallbacksIS1J_NS1Q_17LinearCombinationISJ_fSJ_fLNS_15FloatRoundStyleE2EEES1L_S1P_JEEENS4_5SM1004TMEM4LOAD26SM100_TMEM_LOAD_32dp32b16xENS4_13SM90_TMA_LOADENS12_INS13_ILi2ELi4ELi3EEES16_NST_INS5_IJS17_S1N_EEENS5_IJS1N_SC_EEEEEEENS4_39AutoVectorizingCopyWithAssumedAlignmentILi128EEENS4_14SM90_TMA_STOREES25_S27_S27_EEEvvEEEEvNT_6ParamsE --------------------------
	.section	.text._ZN7cutlass13device_kernelINS_4gemm6kernel13GemmUniversalIN4cute5tupleIJiiiiEEENS1_10collective13CollectiveMmaINS1_35MainloopSm100TmaUmmaWarpSpecializedILi4ELi2ELi4ENS5_IJNS4_1CILi2EEESB_NSA_ILi1EEEEEEEENS5_IJNSA_ILi256EEENSA_ILi64EEENSA_ILi32EEEEEENS_10tfloat32_tENS5_IJlSC_lEEESJ_SK_NS4_8TiledMMAINS4_8MMA_AtomIJNS4_23SM100_MMA_TF32_2x1SM_SSISJ_SJ_fLi256ELi64ELNS4_4UMMA5MajorE0ELSP_0ELNSO_7ScaleInE0ELSQ_0EEEEEENS4_6LayoutINS5_IJSC_SC_SC_EEENS5_IJNSA_ILi0EEESV_SV_EEEEENS5_IJNS4_10UnderscoreESY_SY_EEEEENS4_28SM100_TMA_2SM_LOAD_MULTICASTENS4_14ComposedLayoutINS4_7SwizzleILi3ELi4ELi3EEENS4_18smem_ptr_flag_bitsILi32EEENST_INS5_IJNSA_ILi8EEESH_EEENS5_IJSH_SC_EEEEEEEvNS4_8identityENS4_18SM100_TMA_2SM_LOADES1B_vS1C_EENS_8epilogue10collective18CollectiveEpilogueINS1F_23Sm100TmaWarpSpecializedILi4ELi2ELi16ELb1ELb0EEEJNS5_IJNSA_ILi128EEESG_SH_EEENS5_IJNST_IS1K_SC_EENST_INSA_ILi16EEESC_EEEEESJ_SK_SJ_SK_NS1F_6fusion15FusionCallbacksIS1J_NS1Q_17LinearCombinationISJ_fSJ_fLNS_15FloatRoundStyleE2EEES1L_S1P_JEEENS4_5SM1004TMEM4LOAD26SM100_TMEM_LOAD_32dp32b16xENS4_13SM90_TMA_LOADENS12_INS13_ILi2ELi4ELi3EEES16_NST_INS5_IJS17_S1N_EEENS5_IJS1N_SC_EEEEEEENS4_39AutoVectorizingCopyWithAssumedAlignmentILi128EEENS4_14SM90_TMA_STOREES25_S27_S27_EEEvvEEEEvNT_6ParamsE,"ax",@progbits
	.align	128
.text._ZN7cutlass13device_kernelINS_4gemm6kernel13GemmUniversalIN4cute5tupleIJiiiiEEENS1_10collective13CollectiveMmaINS1_35MainloopSm100TmaUmmaWarpSpecializedILi4ELi2ELi4ENS5_IJNS4_1CILi2EEESB_NSA_ILi1EEEEEEEENS5_IJNSA_ILi256EEENSA_ILi64EEENSA_ILi32EEEEEENS_10tfloat32_tENS5_IJlSC_lEEESJ_SK_NS4_8TiledMMAINS4_8MMA_AtomIJNS4_23SM100_MMA_TF32_2x1SM_SSISJ_SJ_fLi256ELi64ELNS4_4UMMA5MajorE0ELSP_0ELNSO_7ScaleInE0ELSQ_0EEEEEENS4_6LayoutINS5_IJSC_SC_SC_EEENS5_IJNSA_ILi0EEESV_SV_EEEEENS5_IJNS4_10UnderscoreESY_SY_EEEEENS4_28SM100_TMA_2SM_LOAD_MULTICASTENS4_14ComposedLayoutINS4_7SwizzleILi3ELi4ELi3EEENS4_18smem_ptr_flag_bitsILi32EEENST_INS5_IJNSA_ILi8EEESH_EEENS5_IJSH_SC_EEEEEEEvNS4_8identityENS4_18SM100_TMA_2SM_LOADES1B_vS1C_EENS_8epilogue10collective18CollectiveEpilogueINS1F_23Sm100TmaWarpSpecializedILi4ELi2ELi16ELb1ELb0EEEJNS5_IJNSA_ILi128EEESG_SH_EEENS5_IJNST_IS1K_SC_EENST_INSA_ILi16EEESC_EEEEESJ_SK_SJ_SK_NS1F_6fusion15FusionCallbacksIS1J_NS1Q_17LinearCombinationISJ_fSJ_fLNS_15FloatRoundStyleE2EEES1L_S1P_JEEENS4_5SM1004TMEM4LOAD26SM100_TMEM_LOAD_32dp32b16xENS4_13SM90_TMA_LOADENS12_INS13_ILi2ELi4ELi3EEES16_NST_INS5_IJS17_S1N_EEENS5_IJS1N_SC_EEEEEEENS4_39AutoVectorizingCopyWithAssumedAlignmentILi128EEENS4_14SM90_TMA_STOREES25_S27_S27_EEEvvEEEEvNT_6ParamsE:
        .type           _ZN7cutlass13device_kernelINS_4gemm6kernel13GemmUniversalIN4cute5tupleIJiiiiEEENS1_10collective13CollectiveMmaINS1_35MainloopSm100TmaUmmaWarpSpecializedILi4ELi2ELi4ENS5_IJNS4_1CILi2EEESB_NSA_ILi1EEEEEEEENS5_IJNSA_ILi256EEENSA_ILi64EEENSA_ILi32EEEEEENS_10tfloat32_tENS5_IJlSC_lEEESJ_SK_NS4_8TiledMMAINS4_8MMA_AtomIJNS4_23SM100_MMA_TF32_2x1SM_SSISJ_SJ_fLi256ELi64ELNS4_4UMMA5MajorE0ELSP_0ELNSO_7ScaleInE0ELSQ_0EEEEEENS4_6LayoutINS5_IJSC_SC_SC_EEENS5_IJNSA_ILi0EEESV_SV_EEEEENS5_IJNS4_10UnderscoreESY_SY_EEEEENS4_28SM100_TMA_2SM_LOAD_MULTICASTENS4_14ComposedLayoutINS4_7SwizzleILi3ELi4ELi3EEENS4_18smem_ptr_flag_bitsILi32EEENST_INS5_IJNSA_ILi8EEESH_EEENS5_IJSH_SC_EEEEEEEvNS4_8identityENS4_18SM100_TMA_2SM_LOADES1B_vS1C_EENS_8epilogue10collective18CollectiveEpilogueINS1F_23Sm100TmaWarpSpecializedILi4ELi2ELi16ELb1ELb0EEEJNS5_IJNSA_ILi128EEESG_SH_EEENS5_IJNST_IS1K_SC_EENST_INSA_ILi16EEESC_EEEEESJ_SK_SJ_SK_NS1F_6fusion15FusionCallbacksIS1J_NS1Q_17LinearCombinationISJ_fSJ_fLNS_15FloatRoundStyleE2EEES1L_S1P_JEEENS4_5SM1004TMEM4LOAD26SM100_TMEM_LOAD_32dp32b16xENS4_13SM90_TMA_LOADENS12_INS13_ILi2ELi4ELi3EEES16_NST_INS5_IJS17_S1N_EEENS5_IJS1N_SC_EEEEEEENS4_39AutoVectorizingCopyWithAssumedAlignmentILi128EEENS4_14SM90_TMA_STOREES25_S27_S27_EEEvvEEEEvNT_6ParamsE,@function
        .size           _ZN7cutlass13device_kernelINS_4gemm6kernel13GemmUniversalIN4cute5tupleIJiiiiEEENS1_10collective13CollectiveMmaINS1_35MainloopSm100TmaUmmaWarpSpecializedILi4ELi2ELi4ENS5_IJNS4_1CILi2EEESB_NSA_ILi1EEEEEEEENS5_IJNSA_ILi256EEENSA_ILi64EEENSA_ILi32EEEEEENS_10tfloat32_tENS5_IJlSC_lEEESJ_SK_NS4_8TiledMMAINS4_8MMA_AtomIJNS4_23SM100_MMA_TF32_2x1SM_SSISJ_SJ_fLi256ELi64ELNS4_4UMMA5MajorE0ELSP_0ELNSO_7ScaleInE0ELSQ_0EEEEEENS4_6LayoutINS5_IJSC_SC_SC_EEENS5_IJNSA_ILi0EEESV_SV_EEEEENS5_IJNS4_10UnderscoreESY_SY_EEEEENS4_28SM100_TMA_2SM_LOAD_MULTICASTENS4_14ComposedLayoutINS4_7SwizzleILi3ELi4ELi3EEENS4_18smem_ptr_flag_bitsILi32EEENST_INS5_IJNSA_ILi8EEESH_EEENS5_IJSH_SC_EEEEEEEvNS4_8identityENS4_18SM100_TMA_2SM_LOADES1B_vS1C_EENS_8epilogue10collective18CollectiveEpilogueINS1F_23Sm100TmaWarpSpecializedILi4ELi2ELi16ELb1ELb0EEEJNS5_IJNSA_ILi128EEESG_SH_EEENS5_IJNST_IS1K_SC_EENST_INSA_ILi16EEESC_EEEEESJ_SK_SJ_SK_NS1F_6fusion15FusionCallbacksIS1J_NS1Q_17LinearCombinationISJ_fSJ_fLNS_15FloatRoundStyleE2EEES1L_S1P_JEEENS4_5SM1004TMEM4LOAD26SM100_TMEM_LOAD_32dp32b16xENS4_13SM90_TMA_LOADENS12_INS13_ILi2ELi4ELi3EEES16_NST_INS5_IJS17_S1N_EEENS5_IJS1N_SC_EEEEEEENS4_39AutoVectorizingCopyWithAssumedAlignmentILi128EEENS4_14SM90_TMA_STOREES25_S27_S27_EEEvvEEEEvNT_6ParamsE,(.L_x_197 - _ZN7cutlass13device_kernelINS_4gemm6kernel13GemmUniversalIN4cute5tupleIJiiiiEEENS1_10collective13CollectiveMmaINS1_35MainloopSm100TmaUmmaWarpSpecializedILi4ELi2ELi4ENS5_IJNS4_1CILi2EEESB_NSA_ILi1EEEEEEEENS5_IJNSA_ILi256EEENSA_ILi64EEENSA_ILi32EEEEEENS_10tfloat32_tENS5_IJlSC_lEEESJ_SK_NS4_8TiledMMAINS4_8MMA_AtomIJNS4_23SM100_MMA_TF32_2x1SM_SSISJ_SJ_fLi256ELi64ELNS4_4UMMA5MajorE0ELSP_0ELNSO_7ScaleInE0ELSQ_0EEEEEENS4_6LayoutINS5_IJSC_SC_SC_EEENS5_IJNSA_ILi0EEESV_SV_EEEEENS5_IJNS4_10UnderscoreESY_SY_EEEEENS4_28SM100_TMA_2SM_LOAD_MULTICASTENS4_14ComposedLayoutINS4_7SwizzleILi3ELi4ELi3EEENS4_18smem_ptr_flag_bitsILi32EEENST_INS5_IJNSA_ILi8EEESH_EEENS5_IJSH_SC_EEEEEEEvNS4_8identityENS4_18SM100_TMA_2SM_LOADES1B_vS1C_EENS_8epilogue10collective18CollectiveEpilogueINS1F_23Sm100TmaWarpSpecializedILi4ELi2ELi16ELb1ELb0EEEJNS5_IJNSA_ILi128EEESG_SH_EEENS5_IJNST_IS1K_SC_EENST_INSA_ILi16EEESC_EEEEESJ_SK_SJ_SK_NS1F_6fusion15FusionCallbacksIS1J_NS1Q_17LinearCombinationISJ_fSJ_fLNS_15FloatRoundStyleE2EEES1L_S1P_JEEENS4_5SM1004TMEM4LOAD26SM100_TMEM_LOAD_32dp32b16xENS4_13SM90_TMA_LOADENS12_INS13_ILi2ELi4ELi3EEES16_NST_INS5_IJS17_S1N_EEENS5_IJS1N_SC_EEEEEEENS4_39AutoVectorizingCopyWithAssumedAlignmentILi128EEENS4_14SM90_TMA_STOREES25_S27_S27_EEEvvEEEEvNT_6ParamsE)
        .other          _ZN7cutlass13device_kernelINS_4gemm6kernel13GemmUniversalIN4cute5tupleIJiiiiEEENS1_10collective13CollectiveMmaINS1_35MainloopSm100TmaUmmaWarpSpecializedILi4ELi2ELi4ENS5_IJNS4_1CILi2EEESB_NSA_ILi1EEEEEEEENS5_IJNSA_ILi256EEENSA_ILi64EEENSA_ILi32EEEEEENS_10tfloat32_tENS5_IJlSC_lEEESJ_SK_NS4_8TiledMMAINS4_8MMA_AtomIJNS4_23SM100_MMA_TF32_2x1SM_SSISJ_SJ_fLi256ELi64ELNS4_4UMMA5MajorE0ELSP_0ELNSO_7ScaleInE0ELSQ_0EEEEEENS4_6LayoutINS5_IJSC_SC_SC_EEENS5_IJNSA_ILi0EEESV_SV_EEEEENS5_IJNS4_10UnderscoreESY_SY_EEEEENS4_28SM100_TMA_2SM_LOAD_MULTICASTENS4_14ComposedLayoutINS4_7SwizzleILi3ELi4ELi3EEENS4_18smem_ptr_flag_bitsILi32EEENST_INS5_IJNSA_ILi8EEESH_EEENS5_IJSH_SC_EEEEEEEvNS4_8identityENS4_18SM100_TMA_2SM_LOADES1B_vS1C_EENS_8epilogue10collective18CollectiveEpilogueINS1F_23Sm100TmaWarpSpecializedILi4ELi2ELi16ELb1ELb0EEEJNS5_IJNSA_ILi128EEESG_SH_EEENS5_IJNST_IS1K_SC_EENST_INSA_ILi16EEESC_EEEEESJ_SK_SJ_SK_NS1F_6fusion15FusionCallbacksIS1J_NS1Q_17LinearCombinationISJ_fSJ_fLNS_15FloatRoundStyleE2EEES1L_S1P_JEEENS4_5SM1004TMEM4LOAD26SM100_TMEM_LOAD_32dp32b16xENS4_13SM90_TMA_LOADENS12_INS13_ILi2ELi4ELi3EEES16_NST_INS5_IJS17_S1N_EEENS5_IJS1N_SC_EEEEEEENS4_39AutoVectorizingCopyWithAssumedAlignmentILi128EEENS4_14SM90_TMA_STOREES25_S27_S27_EEEvvEEEEvNT_6ParamsE,@"STO_CUDA_ENTRY STV_DEFAULT"
_ZN7cutlass13device_kernelINS_4gemm6kernel13GemmUniversalIN4cute5tupleIJiiiiEEENS1_10collective13CollectiveMmaINS1_35MainloopSm100TmaUmmaWarpSpecializedILi4ELi2ELi4ENS5_IJNS4_1CILi2EEESB_NSA_ILi1EEEEEEEENS5_IJNSA_ILi256EEENSA_ILi64EEENSA_ILi32EEEEEENS_10tfloat32_tENS5_IJlSC_lEEESJ_SK_NS4_8TiledMMAINS4_8MMA_AtomIJNS4_23SM100_MMA_TF32_2x1SM_SSISJ_SJ_fLi256ELi64ELNS4_4UMMA5MajorE0ELSP_0ELNSO_7ScaleInE0ELSQ_0EEEEEENS4_6LayoutINS5_IJSC_SC_SC_EEENS5_IJNSA_ILi0EEESV_SV_EEEEENS5_IJNS4_10UnderscoreESY_SY_EEEEENS4_28SM100_TMA_2SM_LOAD_MULTICASTENS4_14ComposedLayoutINS4_7SwizzleILi3ELi4ELi3EEENS4_18smem_ptr_flag_bitsILi32EEENST_INS5_IJNSA_ILi8EEESH_EEENS5_IJSH_SC_EEEEEEEvNS4_8identityENS4_18SM100_TMA_2SM_LOADES1B_vS1C_EENS_8epilogue10collective18CollectiveEpilogueINS1F_23Sm100TmaWarpSpecializedILi4ELi2ELi16ELb1ELb0EEEJNS5_IJNSA_ILi128EEESG_SH_EEENS5_IJNST_IS1K_SC_EENST_INSA_ILi16EEESC_EEEEESJ_SK_SJ_SK_NS1F_6fusion15FusionCallbacksIS1J_NS1Q_17LinearCombinationISJ_fSJ_fLNS_15FloatRoundStyleE2EEES1L_S1P_JEEENS4_5SM1004TMEM4LOAD26SM100_TMEM_LOAD_32dp32b16xENS4_13SM90_TMA_LOADENS12_INS13_ILi2ELi4ELi3EEES16_NST_INS5_IJS17_S1N_EEENS5_IJS1N_SC_EEEEEEENS4_39AutoVectorizingCopyWithAssumedAlignmentILi128EEENS4_14SM90_TMA_STOREES25_S27_S27_EEEvvEEEEvNT_6ParamsE:
[----:B------:R-:W1:Y:S01]  /*0000*/  LDC R1, c[0x0][0x37c] ;  /* 0x0000df00ff017b82 */ /* 0x000e620000000800 */
[----:B------:R-:W2:Y:S01]  /*0010*/  S2R R67, SR_TID.X ;  /* 0x0000000000437919 */ /* 0x000ea20000002100 */
[----:B------:R-:W3:Y:S06]  /*0020*/  LDCU.64 UR8, c[0x0][0x890] ;  /* 0x00011200ff0877ac */ /* 0x000eec0008000a00 */
[----:B------:R-:W4:Y:S01]  /*0030*/  S2UR UR4, SR_CgaCtaId ;  /* 0x00000000000479c3 */ /* 0x000f220000008800 */
[----:B------:R-:W-:Y:S02]  /*0040*/  PRMT R52, RZ, 0x7610, R52 ;  /* 0x00007610ff347816 */ /* 0x000fe40000000034 */
[----:B------:R-:W-:Y:S01]  /*0050*/  ELECT P1, URZ, PT ;  /* 0x0000000000ff782f */ /* 0x000fe20003820000 */
[----:B---3--:R-:W-:-:S04]  /*0060*/  UISETP.NE.U32.AND UP0, UPT, UR8, URZ, UPT ;  /* 0x000000ff0800728c */ /* 0x008fc8000bf05070 */
[----:B------:R-:W-:Y:S02]  /*0070*/  UISETP.NE.AND.EX UP0, UPT, UR9, URZ, UPT, UP0 ;  /* 0x000000ff0900728c */ /* 0x000fe4000bf05300 */
[----:B----4-:R-:W-:Y:S02]  /*0080*/  ULOP3.LUT UR46, UR4, 0x1, URZ, 0xc0, !UPT ;  /* 0x00000001042e7892 */ /* 0x010fe4000f8ec0ff */
[----:B------:R-:W-:Y:S01]  /*0090*/  ULOP3.LUT UR45, UR4, 0x1, URZ, 0x3c, !UPT ;  /* 0x00000001042d7892 */ /* 0x000fe2000f8e3cff */
[----:B--2---:R-:W-:-:S05]  /*00a0*/  SHF.R.U32.HI R53, RZ, 0x5, R67 ;  /* 0x00000005ff357819 */ /* 0x004fca0000011643 */
[----:B------:R-:W2:Y:S02]  /*00b0*/  SHFL.IDX PT, R0, R53, RZ, 0x1f ;  /* 0x00001fff35007589 */ /* 0x000ea400000e0000 */
[----:B--2---:R-:W-:Y:S01]  /*00c0*/  R2UR UR13, R0 ;  /* 0x00000000000d72ca */ /* 0x004fe200000e0000 */
[----:B-1----:R-:W-:-:S14]  /*00d0*/  BRA.U UP0, `(.L_x_0) ;  /* 0x0000000100307547 */ /* 0x002fdc000b800000 */
[----:B------:R-:W1:Y:S02]  /*00e0*/  LDCU.64 UR4, c[0x0][0x888] ;  /* 0x00011100ff0477ac */ /* 0x000e640008000a00 */
[----:B-1----:R-:W-:-:S04]  /*00f0*/  UISETP.NE.U32.AND UP0, UPT, UR4, URZ, UPT ;  /* 0x000000ff0400728c */ /* 0x002fc8000bf05070 */
[----:B------:R-:W-:-:S09]  /*0100*/  UISETP.NE.AND.EX UP0, UPT, UR5, URZ, UPT, UP0 ;  /* 0x000000ff0500728c */ /* 0x000fd2000bf05300 */
[----:B------:R-:W-:Y:S05]  /*0110*/  BRA.U !UP0, `(.L_x_1) ;  /* 0x0000000108147547 */ /* 0x000fea000b800000 */
[----:B------:R-:W1:Y:S01]  /*0120*/  LDC.64 R2, c[0x0][0x888] ;  /* 0x00022200ff027b82 */ /* 0x000e620000000a00 */
[----:B------:R-:W1:Y:S02]  /*0130*/  LDCU.64 UR4, c[0x0][0x358] ;  /* 0x00006b00ff0477ac */ /* 0x000e640008000a00 */
[----:B-1----:R1:W5:Y:S01]  /*0140*/  LDG.E R27, desc[UR4][R2.64] ;  /* 0x00000004021b7981 */ /* 0x002362000c1e1900 */
[----:B------:R-:W-:Y:S01]  /*0150*/  HFMA2 R52, -RZ, RZ, 0, 5.9604644775390625e-08 ;  /* 0x00000001ff347431 */ /* 0x000fe200000001ff */
[----:B------:R-:W-:Y:S05]  /*0160*/  BRA `(.L_x_0) ;  /* 0x00000000000c7947 */ /* 0x000fea0003800000 */
.L_x_1:
[----:B------:R-:W1:Y:S01]  /*0170*/  LDCU UR4, c[0x0][0x880] ;  /* 0x00011000ff0477ac */ /* 0x000e620008000800 */
[----:B------:R-:W-:Y:S01]  /*0180*/  HFMA2 R52, -RZ, RZ, 0, 5.9604644775390625e-08 ;  /* 0x00000001ff347431 */ /* 0x000fe200000001ff */
[----:B-1----:R-:W-:-:S07]  /*0190*/  MOV R27, UR4 ;  /* 0x00000004001b7c02 */ /* 0x002fce0008000f00 */
.L_x_0:
[----:B------:R-:W2:Y:S02]  /*01a0*/  LDCU.64 UR4, c[0x0][0x8b0] ;  /* 0x00011600ff0477ac */ /* 0x000ea40008000a00 */
[----:B--2---:R-:W-:-:S04]  /*01b0*/  UISETP.NE.U32.AND UP0, UPT, UR4, URZ, UPT ;  /* 0x000000ff0400728c */ /* 0x004fc8000bf05070 */
[----:B------:R-:W-:-:S09]  /*01c0*/  UISETP.NE.AND.EX UP0, UPT, UR5, URZ, UPT, UP0 ;  /* 0x000000ff0500728c */ /* 0x000fd2000bf05300 */
[----:B------:R-:W-:Y:S05]  /*01d0*/  BRA.U UP0, `(.L_x_2) ;  /* 0x0000000100287547 */ /* 0x000fea000b800000 */
[----:B------:R-:W2:Y:S02]  /*01e0*/  LDCU.64 UR4, c[0x0][0x8a8] ;  /* 0x00011500ff0477ac */ /* 0x000ea40008000a00 */
[----:B--2---:R-:W-:-:S04]  /*01f0*/  UISETP.NE.U32.AND UP0, UPT, UR4, URZ, UPT ;  /* 0x000000ff0400728c */ /* 0x004fc8000bf05070 */
[----:B------:R-:W-:-:S09]  /*0200*/  UISETP.NE.AND.EX UP0, UPT, UR5, URZ, UPT, UP0 ;  /* 0x000000ff0500728c */ /* 0x000fd2000bf05300 */
[----:B------:R-:W-:Y:S05]  /*0210*/  BRA.U !UP0, `(.L_x_3) ;  /* 0x0000000108107547 */ /* 0x000fea000b800000 */
[----:B------:R-:W2:Y:S01]  /*0220*/  LDC.64 R24, c[0x0][0x8a8] ;  /* 0x00022a00ff187b82 */ /* 0x000ea20000000a00 */
[----:B------:R-:W2:Y:S02]  /*0230*/  LDCU.64 UR4, c[0x0][0x358] ;  /* 0x00006b00ff0477ac */ /* 0x000ea40008000a00 */
[----:B--2---:R2:W5:Y:S01]  /*0240*/  LDG.E R24, desc[UR4][R24.64] ;  /* 0x0000000418187981 */ /* 0x004562000c1e1900 */
[----:B------:R-:W-:Y:S05]  /*0250*/  BRA `(.L_x_2) ;  /* 0x0000000000087947 */ /* 0x000fea0003800000 */
.L_x_3:
[----:B------:R-:W2:Y:S02]  /*0260*/  LDCU UR4, c[0x0][0x8a0] ;  /* 0x00011400ff0477ac */ /* 0x000ea40008000800 */
[----:B--2---:R-:W-:Y:S02]  /*0270*/  MOV R24, UR4 ;  /* 0x0000000400187c02 */ /* 0x004fe40008000f00 */
.L_x_2:
[----:B------:R-:W-:Y:S01]  /*0280*/  IMAD.U32 R0, RZ, RZ, UR13 ;  /* 0x0000000dff007e24 */ /* 0x000fe2000f8e00ff */
[----:B------:R-:W-:Y:S04]  /*0290*/  BSSY.RECONVERGENT B0, `(.L_x_4) ;  /* 0x000000c000007945 */ /* 0x000fe80003800200 */
[C---:B------:R-:W-:Y:S02]  /*02a0*/  ISETP.NE.OR P2, PT, R0.reuse, 0x1, !P1 ;  /* 0x000000010000780c */ /* 0x040fe40004f45670 */
[----:B------:R-:W-:-:S11]  /*02b0*/  ISETP.NE.OR P0, PT, R0, 0x3, !P1 ;  /* 0x000000030000780c */ /* 0x000fd60004f05670 */
[----:B------:R-:W-:Y:S05]  /*02c0*/  @P2 BRA `(.L_x_5) ;  /* 0x0000000000202947 */ /* 0x000fea0003800000 */
[----:B------:R-:W3:Y:S02]  /*02d0*/  LDCU.64 UR4, c[0x0][0x348] ;  /* 0x00006900ff0477ac */ /* 0x000ee40008000a00 */
[----:B---3--:R-:W-:Y:S02]  /*02e0*/  UIADD3 UR6, UP1, UPT, UR4, 0x80, URZ ;  /* 0x0000008004067890 */ /* 0x008fe4000ff3e0ff */
[----:B------:R-:W-:Y:S02]  /*02f0*/  UIADD3 UR4, UP0, UPT, UR4, 0x180, URZ ;  /* 0x0000018004047890 */ /* 0x000fe4000ff1e0ff */
[----:B------:R-:W-:Y:S02]  /*0300*/  UIADD3.X UR7, UPT, UPT, URZ, UR5, URZ, UP1, !UPT ;  /* 0x00000005ff077290 */ /* 0x000fe40008ffe4ff */
[----:B------:R-:W-:-:S07]  /*0310*/  UIADD3.X UR5, UPT, UPT, URZ, UR5, URZ, UP0, !UPT ;  /* 0x00000005ff057290 */ /* 0x000fce00087fe4ff */
[----:B------:R3:W-:Y:S02]  /*0320*/  UTMACCTL.PF [UR6] ;  /* 0x00000000060079b9 */ /* 0x0007e40008040000 */
[----:B------:R3:W-:Y:S02]  /*0330*/  UTMACCTL.PF [UR4] ;  /* 0x00000000040079b9 */ /* 0x0007e40008040000 */
[----:B---3--:R-:W-:Y:S01]  /*0340*/  NOP ;  /* 0x0000000000007918 */ /* 0x008fe20000000000 */
.L_x_5:
[----:B------:R-:W-:Y:S05]  /*0350*/  BSYNC.RECONVERGENT B0 ;  /* 0x0000000000007941 */ /* 0x000fea0003800200 */
.L_x_4:
[----:B------:R-:W-:Y:S04]  /*0360*/  BSSY.RECONVERGENT B0, `(.L_x_6) ;  /* 0x000000a000007945 */ /* 0x000fe80003800200 */
        /* <DEDUP_REMOVED lines=9> */
.L_x_7:
[----:B------:R-:W-:Y:S05]  /*0400*/  BSYNC.RECONVERGENT B0 ;  /* 0x0000000000007941 */ /* 0x000fea0003800200 */
.L_x_6:
[----:B------:R-:W3:Y:S01]  /*0410*/  LDCU.64 UR4, c[0x0][0x888] ;  /* 0x00011100ff0477ac */ /* 0x000ee20008000a00 */
[----:B------:R-:W-:Y:S02]  /*0420*/  UISETP.EQ.U32.AND UP1, UPT, UR8, URZ, UPT ;  /* 0x000000ff0800728c */ /* 0x000fe4000bf22070 */
[----:B------:R-:W-:Y:S02]  /*0430*/  UPLOP3.LUT UP3, UPT, UPT, UPT, UPT, 0x80, 0x8 ;  /* 0x000000000008789c */ /* 0x000fe40003f6f070 */
[----:B---3--:R-:W-:-:S04]  /*0440*/  UISETP.NE.U32.AND UP0, UPT, UR4, URZ, UPT ;  /* 0x000000ff0400728c */ /* 0x008fc8000bf05070 */
[----:B------:R-:W-:-:S04]  /*0450*/  UISETP.NE.AND.EX UP0, UPT, UR5, URZ, UPT, UP0 ;  /* 0x000000ff0500728c */ /* 0x000fc8000bf05300 */
[----:B------:R-:W-:-:S04]  /*0460*/  UISETP.EQ.OR.EX UP2, UPT, UR9, URZ, !UP0, UP1 ;  /* 0x000000ff0900728c */ /* 0x000fc8000c742710 */
[----:B------:R-:W-:-:S06]  /*0470*/  UP2UR UR4, UPR, URZ, 0x4 ;  /* 0x00000004ff047883 */ /* 0x000fcc0008000000 */
[----:B------:R-:W-:Y:S01]  /*0480*/  MOV R56, UR4 ;  /* 0x0000000400387c02 */ /* 0x000fe20008000f00 */
[----:B------:R-:W-:Y:S06]  /*0490*/  BRA.U !UP2, `(.L_x_8) ;  /* 0x000000010a207547 */ /* 0x000fec000b800000 */
[----:B------:R-:W-:Y:S01]  /*04a0*/  UISETP.NE.U32.AND UP1, UPT, UR8, URZ, UPT ;  /* 0x000000ff0800728c */ /* 0x000fe2000bf25070 */
[----:B-----5:R-:W-:Y:S01]  /*04b0*/  FSETP.NEU.AND P0, PT, R27, RZ, PT ;  /* 0x000000ff1b00720b */ /* 0x020fe20003f0d000 */
[----:B------:R-:W-:Y:S02]  /*04c0*/  USEL UR4, URZ, 0xffffffff, UP0 ;  /* 0xffffffffff047887 */ /* 0x000fe40008000000 */
[----:B------:R-:W-:-:S10]  /*04d0*/  UISETP.NE.AND.EX UP1, UPT, UR9, URZ, UPT, UP1 ;  /* 0x000000ff0900728c */ /* 0x000fd4000bf25310 */
[----:B------:R-:W-:Y:S01]  /*04e0*/  VOTEU.ANY UP0, P0 ;  /* 0x0000000000ff7886 */ /* 0x000fe20000000100 */
[----:B------:R-:W-:-:S04]  /*04f0*/  @!UP1 USEL UR4, URZ, 0xffffffff, UP0 ;  /* 0xffffffffff049887 */ /* 0x000fc80008000000 */
[----:B------:R-:W-:-:S04]  /*0500*/  ULOP3.LUT UR4, UR4, 0x1, URZ, 0xc0, !UPT ;  /* 0x0000000104047892 */ /* 0x000fc8000f8ec0ff */
[----:B------:R-:W-:-:S11]  /*0510*/  UISETP.NE.U32.AND UP3, UPT, UR4, 0x1, UPT ;  /* 0x000000010400788c */ /* 0x000fd6000bf65070 */
.L_x_8:
[----:B------:R-:W3:Y:S01]  /*0520*/  SHFL.IDX PT, R0, R53, RZ, 0x1f ;  /* 0x00001fff35007589 */ /* 0x000ee200000e0000 */
[----:B------:R-:W-:-:S04]  /*0530*/  UISETP.NE.AND UP0, UPT, UR13, 0x2, UPT ;  /* 0x000000020d00788c */ /* 0x000fc8000bf05270 */
[----:B------:R-:W-:Y:S02]  /*0540*/  UISETP.EQ.AND UP1, UPT, UR46, URZ, !UP0 ;  /* 0x000000ff2e00728c */ /* 0x000fe4000c722270 */
[----:B------:R-:W-:-:S04]  /*0550*/  USEL UR48, URZ, 0x1, UP0 ;  /* 0x00000001ff307887 */ /* 0x000fc80008000000 */
[----:B------:R-:W-:Y:S02]  /*0560*/  PLOP3.LUT P3, PT, P1, PT, UP1, 0x80, 0x8 ;  /* 0x000000000008781c */ /* 0x000fe40000f6f018 */
[----:B---3--:R-:W-:-:S13]  /*0570*/  ISETP.NE.AND P0, PT, R0, RZ, PT ;  /* 0x000000ff0000720c */ /* 0x008fda0003f05270 */
[----:B------:R-:W-:Y:S05]  /*0580*/  @P0 BRA `(.L_x_9) ;  /* 0x0000000000580947 */ /* 0x000fea0003800000 */
[----:B------:R-:W3:Y:S01]  /*0590*/  S2UR UR5, SR_CgaCtaId ;  /* 0x00000000000579c3 */ /* 0x000ee20000008800 */
[----:B------:R-:W-:Y:S01]  /*05a0*/  UMOV UR4, 0x400 ;  /* 0x0000040000047882 */ /* 0x000fe20000000000 */
[----:B------:R-:W-:Y:S01]  /*05b0*/  UMOV UR8, 0x1 ;  /* 0x0000000100087882 */ /* 0x000fe20000000000 */
[----:B------:R-:W-:Y:S01]  /*05c0*/  UMOV UR6, 0x2 ;  /* 0x0000000200067882 */ /* 0x000fe20000000000 */
[----:B------:R-:W-:-:S04]  /*05d0*/  UIADD3 UR8, UPT, UPT, -UR8, 0x100000, URZ ;  /* 0x0010000008087890 */ /* 0x000fc8000fffe1ff */
[----:B------:R-:W-:Y:S02]  /*05e0*/  USHF.L.U32 UR9, UR8, 0xb, URZ ;  /* 0x0000000b08097899 */ /* 0x000fe400080006ff */
[----:B------:R-:W-:Y:S02]  /*05f0*/  USHF.L.U32 UR8, UR8, 0x1, URZ ;  /* 0x0000000108087899 */ /* 0x000fe400080006ff */
[----:B------:R-:W-:-:S04]  /*0600*/  UIADD3 UR6, UPT, UPT, -UR6, 0x100000, URZ ;  /* 0x0010000006067890 */ /* 0x000fc8000fffe1ff */
[----:B------:R-:W-:Y:S02]  /*0610*/  USHF.L.U32 UR7, UR6, 0xb, URZ ;  /* 0x0000000b06077899 */ /* 0x000fe400080006ff */
[----:B------:R-:W-:Y:S01]  /*0620*/  USHF.L.U32 UR6, UR6, 0x1, URZ ;  /* 0x0000000106067899 */ /* 0x000fe200080006ff */
[----:B------:R-:W-:Y:S01]  /*0630*/  ELECT P0, URZ, PT ;  /* 0x0000000000ff782f */ /* 0x000fe20003800000 */
[----:B---3--:R-:W-:Y:S01]  /*0640*/  ULEA UR4, UR5, UR4, 0x18 ;  /* 0x0000000405047291 */ /* 0x008fe2000f8ec0ff */
[----:B------:R-:W3:Y:S11]  /*0650*/  FENCE.VIEW.ASYNC.S ;  /* 0x00000000000073c6 */ /* 0x000ef60000000000 */
[----:B---3--:R3:W4:Y:S01]  /*0660*/  SYNCS.EXCH.64 URZ, [UR4], UR8 ;  /* 0x0000000804ff75b2 */ /* 0x0087220008000100 */
[----:B------:R3:W1:Y:S01]  /*0670*/  SYNCS.EXCH.64 URZ, [UR4+0x20], UR6 ;  /* 0x0000200604ff75b2 */ /* 0x0006620008000100 */
[----:B------:R3:W1:Y:S01]  /*0680*/  SYNCS.EXCH.64 URZ, [UR4+0x8], UR8 ;  /* 0x0000080804ff75b2 */ /* 0x0006620008000100 */
[----:B------:R3:W1:Y:S01]  /*0690*/  SYNCS.EXCH.64 URZ, [UR4+0x28], UR6 ;  /* 0x0000280604ff75b2 */ /* 0x0006620008000100 */
[----:B------:R3:W1:Y:S01]  /*06a0*/  SYNCS.EXCH.64 URZ, [UR4+0x10], UR8 ;  /* 0x0000100804ff75b2 */ /* 0x0006620008000100 */
[----:B------:R3:W1:Y:S01]  /*06b0*/  SYNCS.EXCH.64 URZ, [UR4+0x30], UR6 ;  /* 0x0000300604ff75b2 */ /* 0x0006620008000100 */
[----:B------:R3:W1:Y:S01]  /*06c0*/  SYNCS.EXCH.64 URZ, [UR4+0x18], UR8 ;  /* 0x0000180804ff75b2 */ /* 0x0006620008000100 */
[----:B------:R3:W1:Y:S01]  /*06d0*/  SYNCS.EXCH.64 URZ, [UR4+0x38], UR6 ;  /* 0x0000380604ff75b2 */ /* 0x0006620008000100 */
[----:B------:R-:W-:Y:S01]  /*06e0*/  NOP ;  /* 0x0000000000007918 */ /* 0x000fe20000000000 */
.L_x_9:
[----:B------:R-:W2:Y:S01]  /*06f0*/  SHFL.IDX PT, R0, R53, RZ, 0x1f ;  /* 0x00001fff35007589 */ /* 0x000ea200000e0000 */
[----:B------:R-:W-:Y:S01]  /*0700*/  NOP ;  /* 0x0000000000007918 */ /* 0x000fe20000000000 */
[----:B--2---:R-:W-:-:S13]  /*0710*/  ISETP.NE.AND P0, PT, R0, 0x1, PT ;  /* 0x000000010000780c */ /* 0x004fda0003f05270 */
[----:B------:R-:W-:Y:S05]  /*0720*/  @P0 BRA `(.L_x_10) ;  /* 0x0000000000580947 */ /* 0x000fea0003800000 */
[----:B------:R-:W2:Y:S01]  /*0730*/  S2UR UR5, SR_CgaCtaId ;  /* 0x00000000000579c3 */ /* 0x000ea20000008800 */
[----:B---3--:R-:W-:Y:S01]  /*0740*/  UMOV UR4, 0x400 ;  /* 0x0000040000047882 */ /* 0x008fe20000000000 */
        /* <DEDUP_REMOVED lines=9> */
[----:B--2---:R-:W-:Y:S01]  /*07e0*/  ULEA UR4, UR5, UR4, 0x18 ;  /* 0x0000000405047291 */ /* 0x004fe2000f8ec0ff */
[----:B------:R-:W2:Y:S11]  /*07f0*/  FENCE.VIEW.ASYNC.S ;  /* 0x00000000000073c6 */ /* 0x000eb60000000000 */
[----:B--2---:R2:W3:Y:S01]  /*0800*/  SYNCS.EXCH.64 URZ, [UR4+0x40], UR8 ;  /* 0x0000400804ff75b2 */ /* 0x0044e20008000100 */
        /* <DEDUP_REMOVED lines=8> */
.L_x_10:
[----:B------:R-:W4:Y:S01]  /*0890*/  SHFL.IDX PT, R0, R53, RZ, 0x1f ;  /* 0x00001fff35007589 */ /* 0x000f2200000e0000 */
[----:B------:R-:W-:Y:S01]  /*08a0*/  NOP ;  /* 0x0000000000007918 */ /* 0x000fe20000000000 */
[----:B----4-:R-:W-:-:S13]  /*08b0*/  ISETP.NE.AND P0, PT, R0, 0x3, PT ;  /* 0x000000030000780c */ /* 0x010fda0003f05270 */
[----:B------:R-:W-:Y:S05]  /*08c0*/  @P0 BRA `(.L_x_11) ;  /* 0x0000000000300947 */ /* 0x000fea0003800000 */
[----:B--23--:R-:W2:Y:S01]  /*08d0*/  S2UR UR6, SR_CgaCtaId ;  /* 0x00000000000679c3 */ /* 0x00cea20000008800 */
[----:B------:R-:W-:Y:S01]  /*08e0*/  UMOV UR4, 0x400 ;  /* 0x0000040000047882 */ /* 0x000fe20000000000 */
[----:B------:R-:W-:Y:S01]  /*08f0*/  UMOV UR5, 0x20 ;  /* 0x0000002000057882 */ /* 0x000fe20000000000 */
[----:B------:R-:W-:Y:S01]  /*0900*/  ELECT P0, URZ, PT ;  /* 0x0000000000ff782f */ /* 0x000fe20003800000 */
[----:B--2---:R-:W-:Y:S02]  /*0910*/  ULEA UR6, UR6, UR4, 0x18 ;  /* 0x0000000406067291 */ /* 0x004fe4000f8ec0ff */
[----:B------:R-:W-:-:S04]  /*0920*/  UIADD3 UR4, UPT, UPT, -UR5, 0x100000, URZ ;  /* 0x0010000005047890 */ /* 0x000fc8000fffe1ff */
[----:B------:R-:W-:Y:S02]  /*0930*/  USHF.L.U32 UR5, UR4, 0xb, URZ ;  /* 0x0000000b04057899 */ /* 0x000fe400080006ff */
[----:B------:R-:W-:Y:S01]  /*0940*/  USHF.L.U32 UR4, UR4, 0x1, URZ ;  /* 0x0000000104047899 */ /* 0x000fe200080006ff */
[----:B------:R-:W2:Y:S11]  /*0950*/  FENCE.VIEW.ASYNC.S ;  /* 0x00000000000073c6 */ /* 0x000eb60000000000 */
[----:B--2---:R4:W2:Y:S01]  /*0960*/  SYNCS.EXCH.64 URZ, [UR6+0x80], UR4 ;  /* 0x0000800406ff75b2 */ /* 0x0048a20008000100 */
[----:B------:R4:W3:Y:S02]  /*0970*/  SYNCS.EXCH.64 URZ, [UR6+0x88], UR4 ;  /* 0x0000880406ff75b2 */ /* 0x0008e40008000100 */
[----:B----4-:R-:W-:Y:S01]  /*0980*/  NOP ;  /* 0x0000000000007918 */ /* 0x010fe20000000000 */
.L_x_11:
[----:B------:R-:W4:Y:S01]  /*0990*/  SHFL.IDX PT, R0, R53, RZ, 0x1f ;  /* 0x00001fff35007589 */ /* 0x000f2200000e0000 */
[----:B------:R-:W-:Y:S01]  /*09a0*/  NOP ;  /* 0x0000000000007918 */ /* 0x000fe20000000000 */
[----:B----4-:R-:W-:-:S13]  /*09b0*/  ISETP.NE.AND P0, PT, R0, 0x4, PT ;  /* 0x000000040000780c */ /* 0x010fda0003f05270 */
[----:B------:R-:W-:Y:S05]  /*09c0*/  @P0 BRA `(.L_x_12) ;  /* 0x00000000004c0947 */ /* 0x000fea0003800000 */
[----:B------:R-:W4:Y:S01]  /*09d0*/  S2UR UR5, SR_CgaCtaId ;  /* 0x00000000000579c3 */ /* 0x000f220000008800 */
[----:B--23--:R-:W-:Y:S01]  /*09e0*/  UMOV UR4, 0x3a0 ;  /* 0x000003a000047882 */ /* 0x00cfe20000000000 */
[----:B------:R-:W-:Y:S01]  /*09f0*/  UMOV UR6, 0x400 ;  /* 0x0000040000067882 */ /* 0x000fe20000000000 */
[----:B------:R-:W-:Y:S01]  /*0a00*/  USEL UR4, UR4, 0x320, UP3 ;  /* 0x0000032004047887 */ /* 0x000fe20009800000 */
[----:B------:R-:W-:Y:S01]  /*0a10*/  UMOV UR8, 0x1 ;  /* 0x0000000100087882 */ /* 0x000fe20000000000 */
[----:B------:R-:W-:Y:S01]  /*0a20*/  ELECT P0, URZ, PT ;  /* 0x0000000000ff782f */ /* 0x000fe20003800000 */
[----:B------:R-:W-:-:S04]  /*0a30*/  UIADD3 UR8, UPT, UPT, -UR8, 0x100000, URZ ;  /* 0x0010000008087890 */ /* 0x000fc8000fffe1ff */
[----:B------:R-:W-:Y:S02]  /*0a40*/  USHF.L.U32 UR9, UR8, 0xb, URZ ;  /* 0x0000000b08097899 */ /* 0x000fe400080006ff */
[----:B------:R-:W-:Y:S02]  /*0a50*/  USHF.L.U32 UR8, UR8, 0x1, URZ ;  /* 0x0000000108087899 */ /* 0x000fe400080006ff */
[----:B----4-:R-:W-:Y:S02]  /*0a60*/  ULEA UR6, UR5, UR6, 0x18 ;  /* 0x0000000605067291 */ /* 0x010fe4000f8ec0ff */
[----:B------:R-:W-:-:S04]  /*0a70*/  UIADD3 UR4, UPT, UPT, -UR4, 0x100000, URZ ;  /* 0x0010000004047890 */ /* 0x000fc8000fffe1ff */
[----:B------:R-:W-:Y:S02]  /*0a80*/  USHF.L.U32 UR5, UR4, 0xb, URZ ;  /* 0x0000000b04057899 */ /* 0x000fe400080006ff */
[----:B------:R-:W-:Y:S01]  /*0a90*/  USHF.L.U32 UR4, UR4, 0x1, URZ ;  /* 0x0000000104047899 */ /* 0x000fe200080006ff */
[----:B------:R-:W2:Y:S03]  /*0aa0*/  FENCE.VIEW.ASYNC.S ;  /* 0x00000000000073c6 */ /* 0x000ea60000000000 */
[----:B--2---:R4:W2:Y:S08]  /*0ab0*/  SYNCS.EXCH.64 URZ, [UR6+0x90], UR8 ;  /* 0x0000900806ff75b2 */ /* 0x0048b00008000100 */
[----:B------:R4:W3:Y:S01]  /*0ac0*/  SYNCS.EXCH.64 URZ, [UR6+0xa0], UR4 ;  /* 0x0000a00406ff75b2 */ /* 0x0008e20008000100 */
[----:B------:R4:W1:Y:S01]  /*0ad0*/  SYNCS.EXCH.64 URZ, [UR6+0x98], UR8 ;  /* 0x0000980806ff75b2 */ /* 0x0008620008000100 */
[----:B------:R4:W1:Y:S02]  /*0ae0*/  SYNCS.EXCH.64 URZ, [UR6+0xa8], UR4 ;  /* 0x0000a80406ff75b2 */ /* 0x0008640008000100 */
[----:B----4-:R-:W-:Y:S01]  /*0af0*/  NOP ;  /* 0x0000000000007918 */ /* 0x010fe20000000000 */
.L_x_12:
[----:B------:R-:W4:Y:S01]  /*0b00*/  SHFL.IDX PT, R0, R53, RZ, 0x1f ;  /* 0x00001fff35007589 */ /* 0x000f2200000e0000 */
[----:B------:R-:W-:Y:S01]  /*0b10*/  NOP ;  /* 0x0000000000007918 */ /* 0x000fe20000000000 */
[----:B----4-:R-:W-:-:S13]  /*0b20*/  ISETP.NE.AND P0, PT, R0, 0x5, PT ;  /* 0x000000050000780c */ /* 0x010fda0003f05270 */
[----:B------:R-:W-:Y:S05]  /*0b30*/  @P0 BRA `(.L_x_13) ;  /* 0x0000000000580947 */ /* 0x000fea0003800000 */
[----:B------:R-:W4:Y:S01]  /*0b40*/  S2UR UR5, SR_CgaCtaId ;  /* 0x00000000000579c3 */ /* 0x000f220000008800 */
[----:B--23--:R-:W-:Y:S01]  /*0b50*/  UMOV UR4, 0x400 ;  /* 0x0000040000047882 */ /* 0x00cfe20000000000 */
        /* <DEDUP_REMOVED lines=9> */
[----:B----4-:R-:W-:Y:S01]  /*0bf0*/  ULEA UR4, UR5, UR4, 0x18 ;  /* 0x0000000405047291 */ /* 0x010fe2000f8ec0ff */
[----:B------:R-:W2:Y:S11]  /*0c00*/  FENCE.VIEW.ASYNC.S ;  /* 0x00000000000073c6 */ /* 0x000eb60000000000 */
[----:B--2---:R4:W2:Y:S01]  /*0c10*/  SYNCS.EXCH.64 URZ, [UR4+0xb0], UR6 ;  /* 0x0000b00604ff75b2 */ /* 0x0048a20008000100 */
[----:B------:R4:W3:Y:S01]  /*0c20*/  SYNCS.EXCH.64 URZ, [UR4+0xd0], UR8 ;  /* 0x0000d00804ff75b2 */ /* 0x0008e20008000100 */
[----:B------:R4:W1:Y:S01]  /*0c30*/  SYNCS.EXCH.64 URZ, [UR4+0xb8], UR6 ;  /* 0x0000b80604ff75b2 */ /* 0x0008620008000100 */
[----:B------:R4:W1:Y:S01]  /*0c40*/  SYNCS.EXCH.64 URZ, [UR4+0xd8], UR8 ;  /* 0x0000d80804ff75b2 */ /* 0x0008620008000100 */
[----:B------:R4:W1:Y:S01]  /*0c50*/  SYNCS.EXCH.64 URZ, [UR4+0xc0], UR6 ;  /* 0x0000c00604ff75b2 */ /* 0x0008620008000100 */
[----:B------:R4:W1:Y:S01]  /*0c60*/  SYNCS.EXCH.64 URZ, [UR4+0xe0], UR8 ;  /* 0x0000e00804ff75b2 */ /* 0x0008620008000100 */
[----:B------:R4:W1:Y:S01]  /*0c70*/  SYNCS.EXCH.64 URZ, [UR4+0xc8], UR6 ;  /* 0x0000c80604ff75b2 */ /* 0x0008620008000100 */
[----:B------:R4:W1:Y:S02]  /*0c80*/  SYNCS.EXCH.64 URZ, [UR4+0xe8], UR8 ;  /* 0x0000e80804ff75b2 */ /* 0x0008640008000100 */
[----:B----4-:R-:W-:Y:S01]  /*0c90*/  NOP ;  /* 0x0000000000007918 */ /* 0x010fe20000000000 */
.L_x_13:
[----:B------:R-:W4:Y:S01]  /*0ca0*/  SHFL.IDX PT, R0, R53, RZ, 0x1f ;  /* 0x00001fff35007589 */ /* 0x000f2200000e0000 */
[----:B------:R-:W-:Y:S01]  /*0cb0*/  ISETP.NE.OR P1, PT, RZ, UR13, !P1 ;  /* 0x0000000dff007c0c */ /* 0x000fe2000cf25670 */
[----:B------:R-:W-:Y:S01]  /*0cc0*/  NOP ;  /* 0x0000000000007918 */ /* 0x000fe20000000000 */
[----:B----4-:R-:W-:-:S13]  /*0cd0*/  ISETP.NE.AND P0, PT, R0, 0x3, PT ;  /* 0x000000030000780c */ /* 0x010fda0003f05270 */
[----:B------:R-:W-:Y:S05]  /*0ce0*/  @P0 BRA `(.L_x_14) ;  /* 0x0000000000380947 */ /* 0x000fea0003800000 */
[----:B------:R-:W4:Y:S01]  /*0cf0*/  S2UR UR5, SR_CgaCtaId ;  /* 0x00000000000579c3 */ /* 0x000f220000008800 */
[----:B--23--:R-:W-:Y:S01]  /*0d00*/  UMOV UR4, 0x400 ;  /* 0x0000040000047882 */ /* 0x00cfe20000000000 */
[----:B------:R-:W-:Y:S01]  /*0d10*/  UMOV UR6, 0x20 ;  /* 0x0000002000067882 */ /* 0x000fe20000000000 */
[----:B------:R-:W-:Y:S01]  /*0d20*/  ELECT P0, URZ, PT ;  /* 0x0000000000ff782f */ /* 0x000fe20003800000 */
[----:B------:R-:W-:-:S04]  /*0d30*/  UIADD3 UR6, UPT, UPT, -UR6, 0x100000, URZ ;  /* 0x0010000006067890 */ /* 0x000fc8000fffe1ff */
[----:B------:R-:W-:Y:S02]  /*0d40*/  USHF.L.U32 UR7, UR6, 0xb, URZ ;  /* 0x0000000b06077899 */ /* 0x000fe400080006ff */
[----:B------:R-:W-:Y:S02]  /*0d50*/  USHF.L.U32 UR6, UR6, 0x1, URZ ;  /* 0x0000000106067899 */ /* 0x000fe400080006ff */
[----:B----4-:R-:W-:Y:S01]  /*0d60*/  ULEA UR4, UR5, UR4, 0x18 ;  /* 0x0000000405047291 */ /* 0x010fe2000f8ec0ff */
[----:B------:R-:W2:Y:S11]  /*0d70*/  FENCE.VIEW.ASYNC.S ;  /* 0x00000000000073c6 */ /* 0x000eb60000000000 */
[----:B--2---:R4:W2:Y:S01]  /*0d80*/  SYNCS.EXCH.64 URZ, [UR4+0xf0], UR6 ;  /* 0x0000f00604ff75b2 */ /* 0x0048a20008000100 */
[----:B------:R4:W3:Y:S01]  /*0d90*/  SYNCS.EXCH.64 URZ, [UR4+0x100], UR6 ;  /* 0x0001000604ff75b2 */ /* 0x0008e20008000100 */
[----:B------:R4:W1:Y:S01]  /*0da0*/  SYNCS.EXCH.64 URZ, [UR4+0xf8], UR6 ;  /* 0x0000f80604ff75b2 */ /* 0x0008620008000100 */
[----:B------:R4:W1:Y:S02]  /*0db0*/  SYNCS.EXCH.64 URZ, [UR4+0x108], UR6 ;  /* 0x0001080604ff75b2 */ /* 0x0008640008000100 */
[----:B----4-:R-:W-:Y:S01]  /*0dc0*/  NOP ;  /* 0x0000000000007918 */ /* 0x010fe20000000000 */
.L_x_14:
[----:B--23--:R-:W2:Y:S01]  /*0dd0*/  S2UR UR7, SR_CgaCtaId ;  /* 0x00000000000779c3 */ /* 0x00cea20000008800 */
[----:B------:R-:W-:Y:S01]  /*0de0*/  VOTEU.ALL UP0, P1 ;  /* 0x0000000000ff7886 */ /* 0x000fe20000800000 */
[----:B------:R-:W-:Y:S01]  /*0df0*/  UMOV UR4, 0x20 ;  /* 0x0000002000047882 */ /* 0x000fe20000000000 */
[----:B------:R-:W-:Y:S01]  /*0e00*/  NOP ;  /* 0x0000000000007918 */ /* 0x000fe20000000000 */
[----:B-1----:R-:W-:Y:S01]  /*0e10*/  LOP3.LUT R3, R67, 0x1f, RZ, 0xc0, !PT ;  /* 0x0000001f43037812 */ /* 0x002fe200078ec0ff */
[----:B------:R-:W-:Y:S01]  /*0e20*/  UISETP.NE.AND UP4, UPT, UR13, URZ, UPT ;  /* 0x000000ff0d00728c */ /* 0x000fe2000bf85270 */
[----:B------:R-:W-:Y:S01]  /*0e30*/  @!UP0 UMOV UR6, 0x400 ;  /* 0x0000040000068882 */ /* 0x000fe20000000000 */
[----:B------:R-:W-:-:S04]  /*0e40*/  @!UP0 UIADD3 UR4, UPT, UPT, -UR4, 0x100000, URZ ;  /* 0x0010000004048890 */ /* 0x000fc8000fffe1ff */
[----:B------:R-:W-:Y:S02]  /*0e50*/  @!UP0 USHF.L.U32 UR5, UR4, 0xb, URZ ;  /* 0x0000000b04058899 */ /* 0x000fe400080006ff */
[----:B------:R-:W-:Y:S02]  /*0e60*/  @!UP0 USHF.L.U32 UR4, UR4, 0x1, URZ ;  /* 0x0000000104048899 */ /* 0x000fe400080006ff */
[----:B--2---:R-:W-:Y:S01]  /*0e70*/  @!UP0 ULEA UR6, UR7, UR6, 0x18 ;  /* 0x0000000607068291 */ /* 0x004fe2000f8ec0ff */
[----:B------:R-:W1:Y:S01]  /*0e80*/  LDCU UR7, c[0x0][0x36c] ;  /* 0x00006d80ff0777ac */ /* 0x000e620008000800 */
[----:B------:R-:W-:Y:S01]  /*0e90*/  VOTEU.ALL UP0, P1 ;  /* 0x0000000000ff7886 */ /* 0x000fe20000800000 */
[----:B------:R-:W2:Y:S09]  /*0ea0*/  FENCE.VIEW.ASYNC.S ;  /* 0x00000000000073c6 */ /* 0x000eb20000000000 */
[----:B--2---:R2:W3:Y:S01]  /*0eb0*/  @!UP0 SYNCS.EXCH.64 URZ, [UR6+0x110], UR4 ;  /* 0x0001100406ff85b2 */ /* 0x0044e20008000100 */
[----:B-1----:R-:W-:-:S09]  /*0ec0*/  UISETP.EQ.U32.AND UP5, UPT, UR7, 0x1, UPT ;  /* 0x000000010700788c */ /* 0x002fd2000bfa2070 */
[----:B--2---:R-:W-:Y:S05]  /*0ed0*/  BRA.U !UP5, `(.L_x_15) ;  /* 0x000000010d087547 */ /* 0x004fea000b800000 */
[----:B---3--:R-:W-:Y:S01]  /*0ee0*/  UCGABAR_ARV ;  /* 0x00000000000079c7 */ /* 0x008fe20008000000 */
[----:B------:R-:W-:Y:S05]  /*0ef0*/  BRA `(.L_x_16) ;  /* 0x0000000000047947 */ /* 0x000fea0003800000 */
.L_x_15:
[----:B---3--:R-:W-:Y:S01]  /*0f00*/  NOP ;  /* 0x0000000000007918 */ /* 0x008fe20000000000 */
.L_x_16:
[----:B------:R-:W1:Y:S01]  /*0f10*/  S2UR UR21, SR_CTAID.X ;  /* 0x00000000001579c3 */ /* 0x000e620000002500 */
[----:B------:R-:W-:-:S05]  /*0f20*/  CS2R.32 R55, SR_CgaSize ;  /* 0x0000000000377805 */ /* 0x000fca0000008a00 */
[----:B------:R-:W-:-:S05]  /*0f30*/  IMAD R55, R55, -0xa0, RZ ;  /* 0xffffff6037377824 */ /* 0x000fca00078e02ff */
[----:B------:R-:W-:-:S14]  /*0f40*/  R2UR UR5, R55 ;  /* 0x00000000370572ca */ /* 0x000fdc00000e0000 */
[----:B------:R-:W2:Y:S01]  /*0f50*/  LDCU UR5, c[0x0][UR5+0x2b0] ;  /* 0x00005600050577ac */ /* 0x000ea20008000800 */
[----:B------:R-:W-:-:S05]  /*0f60*/  CS2R.32 R55, SR_CgaSize ;  /* 0x0000000000377805 */ /* 0x000fca0000008a00 */
[----:B------:R-:W-:-:S05]  /*0f70*/  IMAD R55, R55, -0xa0, RZ ;  /* 0xffffff6037377824 */ /* 0x000fca00078e02ff */
[----:B------:R-:W-:-:S14]  /*0f80*/  R2UR UR4, R55 ;  /* 0x00000000370472ca */ /* 0x000fdc00000e0000 */
[----:B------:R-:W3:Y:S01]  /*0f90*/  LDCU UR4, c[0x0][UR4+0x2b4] ;  /* 0x00005680040477ac */ /* 0x000ee20008000800 */
[----:B------:R-:W4:Y:S01]  /*0fa0*/  S2UR UR7, SR_CTAID.Y ;  /* 0x00000000000779c3 */ /* 0x000f220000002600 */
[----:B------:R-:W-:-:S05]  /*0fb0*/  CS2R.32 R55, SR_CgaSize ;  /* 0x0000000000377805 */ /* 0x000fca0000008a00 */
[----:B------:R-:W-:-:S05]  /*0fc0*/  IMAD R55, R55, -0xa0, RZ ;  /* 0xffffff6037377824 */ /* 0x000fca00078e02ff */
[----:B------:R-:W-:-:S14]  /*0fd0*/  R2UR UR8, R55 ;  /* 0x00000000370872ca */ /* 0x000fdc00000e0000 */
[----:B------:R-:W3:Y:S01]  /*0fe0*/  LDCU UR8, c[0x0][UR8+0x2a0] ;  /* 0x00005400080877ac */ /* 0x000ee20008000800 */
[----:B------:R-:W-:-:S05]  /*0ff0*/  CS2R.32 R55, SR_CgaSize ;  /* 0x0000000000377805 */ /* 0x000fca0000008a00 */
[----:B------:R-:W-:-:S05]  /*1000*/  IMAD R55, R55, -0xa0, RZ ;  /* 0xffffff6037377824 */ /* 0x000fca00078e02ff */
[----:B------:R-:W-:-:S14]  /*1010*/  R2UR UR9, R55 ;  /* 0x00000000370972ca */ /* 0x000fdc00000e0000 */
[----:B------:R-:W3:Y:S01]  /*1020*/  LDCU UR9, c[0x0][UR9+0x2a4] ;  /* 0x00005480090977ac */ /* 0x000ee20008000800 */
[----:B------:R-:W3:Y:S01]  /*1030*/  S2UR UR10, SR_CgaCtaId ;  /* 0x00000000000a79c3 */ /* 0x000ee20000008800 */
[----:B------:R-:W-:Y:S01]  /*1040*/  UISETP.GT.U32.AND UP0, UPT, UR46, 0xffff, UPT ;  /* 0x0000ffff2e00788c */ /* 0x000fe2000bf04070 */
[----:B------:R-:W3:Y:S01]  /*1050*/  LDCU UR18, c[0x0][0xb24] ;  /* 0x00016480ff1277ac */ /* 0x000ee20008000800 */
[----:B------:R-:W-:Y:S01]  /*1060*/  UMOV UR29, 0x5 ;  /* 0x00000005001d7882 */ /* 0x000fe20000000000 */
[----:B-1----:R-:W-:-:S04]  /*1070*/  I2FP.F32.U32 R2, UR21 ;  /* 0x0000001500027c45 */ /* 0x002fc80008201000 */
[----:B------:R-:W1:Y:S01]  /*1080*/  S2UR UR36, SR_CTAID.Z ;  /* 0x00000000002479c3 */ /* 0x000e620000002700 */
[----:B------:R-:W1:Y:S01]  /*1090*/  LDCU UR42, c[0x0][0xb24] ;  /* 0x00016480ff2a77ac */ /* 0x000e620008000800 */
[----:B--2---:R-:W-:Y:S01]  /*10a0*/  FMUL R2, R2, UR5 ;  /* 0x0000000502027c20 */ /* 0x004fe20008400000 */
[----:B------:R-:W-:Y:S01]  /*10b0*/  USEL UR5, UR46, 0xffff, !UP0 ;  /* 0x0000ffff2e057887 */ /* 0x000fe2000c000000 */
[----:B----4-:R-:W-:Y:S01]  /*10c0*/  I2FP.F32.U32 R0, UR7 ;  /* 0x0000000700007c45 */ /* 0x010fe20008201000 */
[----:B------:R-:W2:Y:S03]  /*10d0*/  LDCU UR23, c[0x0][0xb30] ;  /* 0x00016600ff1777ac */ /* 0x000ea60008000800 */
[----:B------:R-:W4:Y:S01]  /*10e0*/  F2I.U32.TRUNC.NTZ R2, R2 ;  /* 0x0000000200027305 */ /* 0x000f22000020f000 */
[----:B---3--:R-:W-:Y:S01]  /*10f0*/  FMUL R0, R0, UR4 ;  /* 0x0000000400007c20 */ /* 0x008fe20008400000 */
[----:B------:R-:W-:-:S02]  /*1100*/  ULOP3.LUT UR19, UR5, 0xffff, URZ, 0xc0, !UPT ;  /* 0x0000ffff05137892 */ /* 0x000fc4000f8ec0ff */
[----:B------:R-:W-:Y:S02]  /*1110*/  USHF.L.U32 UR28, UR10, 0xa, URZ ;  /* 0x0000000a0a1c7899 */ /* 0x000fe400080006ff */
[----:B------:R-:W-:Y:S02]  /*1120*/  UISETP.GE.AND UP2, UPT, UR18, 0x1, UPT ;  /* 0x000000011200788c */ /* 0x000fe4000bf46270 */
[----:B------:R-:W3:Y:S01]  /*1130*/  F2I.U32.TRUNC.NTZ R0, R0 ;  /* 0x0000000000007305 */ /* 0x000ee2000020f000 */
[----:B------:R-:W-:Y:S01]  /*1140*/  UMOV UR20, UR7 ;  /* 0x0000000700147c82 */ /* 0x000fe20008000000 */
[----:B------:R-:W-:Y:S01]  /*1150*/  UMOV UR16, UR21 ;  /* 0x0000001500107c82 */ /* 0x000fe20008000000 */
[----:B----4-:R-:W-:Y:S02]  /*1160*/  R2UR UR4, R2 ;  /* 0x00000000020472ca */ /* 0x010fe400000e0000 */
[----:B------:R-:W-:Y:S02]  /*1170*/  PRMT R2, RZ, 0x7610, R2 ;  /* 0x00007610ff027816 */ /* 0x000fe40000000002 */
[----:B---3--:R-:W-:-:S02]  /*1180*/  R2UR UR6, R0 ;  /* 0x00000000000672ca */ /* 0x008fc400000e0000 */
[----:B------:R-:W-:-:S07]  /*1190*/  PRMT R0, RZ, 0x7610, R0 ;  /* 0x00007610ff007816 */ /* 0x000fce0000000000 */
[----:B------:R-:W-:-:S04]  /*11a0*/  UIADD3 UR5, UPT, UPT, -UR4, URZ, URZ ;  /* 0x000000ff04057290 */ /* 0x000fc8000fffe1ff */
[----:B------:R-:W-:Y:S02]  /*11b0*/  UIMAD UR5, UR8, UR5, UR21 ;  /* 0x00000005080572a4 */ /* 0x000fe4000f8e0215 */
[----:B------:R-:W-:-:S04]  /*11c0*/  UIADD3 UR4, UPT, UPT, -UR6, URZ, URZ ;  /* 0x000000ff06047290 */ /* 0x000fc8000fffe1ff */
[----:B------:R-:W-:Y:S01]  /*11d0*/  IMAD.U32 R55, RZ, RZ, UR5 ;  /* 0x00000005ff377e24 */ /* 0x000fe2000f8e00ff */
[----:B------:R-:W-:-:S06]  /*11e0*/  UIMAD UR4, UR9, UR4, UR7 ;  /* 0x00000004090472a4 */ /* 0x000fcc000f8e0207 */
[----:B------:R-:W-:Y:S01]  /*11f0*/  IMAD.U32 R54, RZ, RZ, UR4 ;  /* 0x00000004ff367e24 */ /* 0x000fe2000f8e00ff */
[----:B-12---:R-:W-:Y:S06]  /*1200*/  BRA.U UP4, `(.L_x_17) ;  /* 0x0000000104447547 */ /* 0x006fec000b800000 */
[----:B------:R-:W-:Y:S02]  /*1210*/  R2UR UR4, R55 ;  /* 0x00000000370472ca */ /* 0x000fe400000e0000 */
[----:B------:R-:W-:-:S11]  /*1220*/  R2UR UR8, R54 ;  /* 0x00000000360872ca */ /* 0x000fd600000e0000 */
[----:B------:R-:W-:Y:S02]  /*1230*/  UISETP.GT.U32.AND UP0, UPT, UR4, 0x1, UPT ;  /* 0x000000010400788c */ /* 0x000fe4000bf04070 */
[----:B------:R-:W-:Y:S02]  /*1240*/  ULOP3.LUT UR4, UR4, 0xfffffffe, URZ, 0xc0, !UPT ;  /* 0xfffffffe04047892 */ /* 0x000fe4000f8ec0ff */
[----:B------:R-:W-:Y:S02]  /*1250*/  UISETP.NE.AND UP1, UPT, UR8, URZ, UP0 ;  /* 0x000000ff0800728c */ /* 0x000fe40008725270 */
[----:B------:R-:W-:Y:S02]  /*1260*/  UISETP.NE.AND UP0, UPT, UR8, 0x1, UP0 ;  /* 0x000000010800788c */ /* 0x000fe40008705270 */
[----:B------:R-:W-:Y:S02]  /*1270*/  USEL UR7, URZ, 0x1, UP1 ;  /* 0x00000001ff077887 */ /* 0x000fe40008800000 */
[----:B------:R-:W-:-:S02]  /*1280*/  USEL UR6, URZ, 0x4, UP0 ;  /* 0x00000004ff067887 */ /* 0x000fc40008000000 */
[----:B------:R-:W-:Y:S02]  /*1290*/  USEL UR5, URZ, 0x2, UP1 ;  /* 0x00000002ff057887 */ /* 0x000fe40008800000 */
[----:B------:R-:W-:Y:S02]  /*12a0*/  ULEA UR4, UR8, UR4, 0x1 ;  /* 0x0000000408047291 */ /* 0x000fe4000f8e08ff */
[----:B------:R-:W-:Y:S02]  /*12b0*/  USEL UR8, URZ, 0x8, UP0 ;  /* 0x00000008ff087887 */ /* 0x000fe40008000000 */
[----:B------:R-:W-:-:S03]  /*12c0*/  UIADD3 UR5, UPT, UPT, UR5, UR6, UR7 ;  /* 0x0000000605057290 */ /* 0x000fc6000fffe007 */
[----:B------:R-:W-:Y:S01]  /*12d0*/  UMOV UR6, 0x3 ;  /* 0x0000000300067882 */ /* 0x000fe20000000000 */
[----:B------:R-:W-:Y:S02]  /*12e0*/  UIADD3 UR5, UPT, UPT, UR5, UR8, URZ ;  /* 0x0000000805057290 */ /* 0x000fe4000fffe0ff */
[----:B------:R-:W-:-:S04]  /*12f0*/  USHF.L.U32 UR4, UR6, UR4, URZ ;  /* 0x0000000406047299 */ /* 0x000fc800080006ff */
[----:B------:R-:W-:Y:S02]  /*1300*/  IMAD.U32 R2, RZ, RZ, UR5 ;  /* 0x00000005ff027e24 */ /* 0x000fe4000f8e00ff */
[----:B------:R-:W-:Y:S02]  /*1310*/  IMAD.U32 R0, RZ, RZ, UR4 ;  /* 0x00000004ff007e24 */ /* 0x000fe4000f8e00ff */
.L_x_17:
[----:B------:R-:W-:Y:S05]  /*1320*/  BRA.U !UP2, `(.L_x_18) ;  /* 0x000000010ad07547 */ /* 0x000fea000b800000 */
[----:B------:R-:W1:Y:S01]  /*1330*/  LDCU.128 UR24, c[0x0][0xb10] ;  /* 0x00016200ff1877ac */ /* 0x000e620008000c00 */
[----:B------:R-:W2:Y:S01]  /*1340*/  LDCU UR12, c[0x0][0x370] ;  /* 0x00006e00ff0c77ac */ /* 0x000ea20008000800 */
[----:B------:R-:W3:Y:S01]  /*1350*/  LDCU UR5, c[0x0][0x374] ;  /* 0x00006e80ff0577ac */ /* 0x000ee20008000800 */
[----:B------:R-:W4:Y:S01]  /*1360*/  LDCU UR22, c[0x0][0xb0c] ;  /* 0x00016180ff1677ac */ /* 0x000f220008000800 */
[----:B------:R-:W4:Y:S01]  /*1370*/  LDCU UR4, c[0x0][0xb20] ;  /* 0x00016400ff0477ac */ /* 0x000f220008000800 */
[----:B------:R-:W4:Y:S01]  /*1380*/  LDCU.64 UR16, c[0x0][0xb28] ;  /* 0x00016500ff1077ac */ /* 0x000f220008000a00 */
[----:B-1----:R-:W-:Y:S02]  /*1390*/  UISETP.NE.AND UP0, UPT, UR26, 0x1, UPT ;  /* 0x000000011a00788c */ /* 0x002fe4000bf05270 */
[----:B---3--:R-:W-:Y:S02]  /*13a0*/  UIMAD.WIDE.U32 UR6, UR5, UR27, URZ ;  /* 0x0000001b050672a5 */ /* 0x008fe4000f8e00ff */
[----:B--2---:R-:W-:-:S02]  /*13b0*/  UIMAD.WIDE.U32 UR8, UR12, UR24, URZ ;  /* 0x000000180c0872a5 */ /* 0x004fc4000f8e00ff */
[----:B----4-:R-:W-:Y:S02]  /*13c0*/  UISETP.NE.AND UP1, UPT, UR22, 0x1, UPT ;  /* 0x000000011600788c */ /* 0x010fe4000bf25270 */
[----:B------:R-:W-:Y:S01]  /*13d0*/  UISETP.NE.AND UP2, UPT, UR18, 0x1, UPT ;  /* 0x000000011200788c */ /* 0x000fe2000bf45270 */
[----:B------:R-:W-:Y:S02]  /*13e0*/  UMOV UR6, UR7 ;  /* 0x0000000700067c82 */ /* 0x000fe40008000000 */
[----:B------:R-:W-:Y:S01]  /*13f0*/  UMOV UR8, UR9 ;  /* 0x0000000900087c82 */ /* 0x000fe20008000000 */
[----:B------:R-:W-:Y:S02]  /*1400*/  @UP0 USHF.R.U32.HI UR5, URZ, UR4, UR6 ;  /* 0x00000004ff050299 */ /* 0x000fe40008011606 */
[----:B------:R-:W-:Y:S02]  /*1410*/  UIMAD.WIDE.U32 UR14, UR20, UR27, URZ ;  /* 0x0000001b140e72a5 */ /* 0x000fe4000f8e00ff */
[----:B------:R-:W-:-:S02]  /*1420*/  UIMAD.WIDE.U32 UR6, UR5, UR16, URZ ;  /* 0x00000010050672a5 */ /* 0x000fc4000f8e00ff */
[----:B------:R-:W-:Y:S02]  /*1430*/  @UP1 USHF.R.U32.HI UR12, URZ, UR25, UR8 ;  /* 0x00000019ff0c1299 */ /* 0x000fe40008011608 */
[----:B------:R-:W-:Y:S02]  /*1440*/  UIMAD.WIDE.U32 UR10, UR21, UR24, URZ ;  /* 0x00000018150a72a5 */ /* 0x000fe4000f8e00ff */
[----:B------:R-:W-:Y:S01]  /*1450*/  UIMAD.WIDE.U32 UR8, UR12, UR16, URZ ;  /* 0x000000100c0872a5 */ /* 0x000fe2000f8e00ff */
[----:B------:R-:W-:Y:S01]  /*1460*/  UMOV UR14, UR15 ;  /* 0x0000000f000e7c82 */ /* 0x000fe20008000000 */
[----:B------:R-:W-:Y:S01]  /*1470*/  UMOV UR6, UR7 ;  /* 0x0000000700067c82 */ /* 0x000fe20008000000 */
[----:B------:R-:W-:Y:S02]  /*1480*/  USHF.R.U32.HI UR14, URZ, UR4, UR14 ;  /* 0x00000004ff0e7299 */ /* 0x000fe4000801160e */
[----:B------:R-:W-:Y:S01]  /*1490*/  @UP2 USHF.R.U32.HI UR5, URZ, UR17, UR6 ;  /* 0x00000011ff052299 */ /* 0x000fe20008011606 */
[----:B------:R-:W-:-:S02]  /*14a0*/  UMOV UR10, UR11 ;  /* 0x0000000b000a7c82 */ /* 0x000fc40008000000 */
[----:B------:R-:W-:Y:S01]  /*14b0*/  UMOV UR6, UR9 ;  /* 0x0000000900067c82 */ /* 0x000fe20008000000 */
[----:B------:R-:W-:Y:S02]  /*14c0*/  USHF.R.U32.HI UR10, URZ, UR25, UR10 ;  /* 0x00000019ff0a7299 */ /* 0x000fe4000801160a */
[----:B------:R-:W-:Y:S02]  /*14d0*/  @UP2 USHF.R.U32.HI UR12, URZ, UR17, UR6 ;  /* 0x00000011ff0c2299 */ /* 0x000fe40008011606 */
[----:B------:R-:W-:Y:S02]  /*14e0*/  USEL UR4, UR20, UR14, !UP0 ;  /* 0x0000000e14047287 */ /* 0x000fe4000c000000 */
[----:B------:R-:W-:Y:S02]  /*14f0*/  UIMAD UR6, UR5, UR18, URZ ;  /* 0x00000012050672a4 */ /* 0x000fe4000f8e02ff */
[----:B------:R-:W-:Y:S02]  /*1500*/  USEL UR5, UR21, UR10, !UP1 ;  /* 0x0000000a15057287 */ /* 0x000fe4000c800000 */
[----:B------:R-:W-:-:S02]  /*1510*/  UIMAD UR8, UR12, UR18, URZ ;  /* 0x000000120c0872a4 */ /* 0x000fc4000f8e02ff */
[----:B------:R-:W-:Y:S02]  /*1520*/  UISETP.GE.AND UP0, UPT, UR4, UR6, UPT ;  /* 0x000000060400728c */ /* 0x000fe4000bf06270 */
[----:B------:R-:W-:Y:S02]  /*1530*/  UIMAD.WIDE.U32 UR6, UR4, UR16, URZ ;  /* 0x00000010040672a5 */ /* 0x000fe4000f8e00ff */
[----:B------:R-:W-:Y:S02]  /*1540*/  UISETP.GE.OR UP0, UPT, UR5, UR8, UP0 ;  /* 0x000000080500728c */ /* 0x000fe40008706670 */
[----:B------:R-:W-:Y:S02]  /*1550*/  UIMAD.WIDE.U32 UR8, UR5, UR16, URZ ;  /* 0x00000010050872a5 */ /* 0x000fe4000f8e00ff */
[----:B------:R-:W-:Y:S02]  /*1560*/  USHF.R.U32.HI UR7, URZ, UR17, UR7 ;  /* 0x00000011ff077299 */ /* 0x000fe40008011607 */
[----:B------:R-:W-:-:S02]  /*1570*/  UIADD3 UR10, UPT, UPT, -UR4, URZ, URZ ;  /* 0x000000ff040a7290 */ /* 0x000fc4000fffe1ff */
[----:B------:R-:W-:Y:S02]  /*1580*/  USEL UR7, UR4, UR7, !UP2 ;  /* 0x0000000704077287 */ /* 0x000fe4000d000000 */
[----:B------:R-:W-:Y:S01]  /*1590*/  UIADD3 UR16, UPT, UPT, -UR5, URZ, URZ ;  /* 0x000000ff05107290 */ /* 0x000fe2000fffe1ff */
[----:B------:R-:W-:Y:S01]  /*15a0*/  @!UP0 UMOV UR6, UR9 ;  /* 0x0000000900068c82 */ /* 0x000fe20008000000 */
[----:B------:R-:W-:Y:S02]  /*15b0*/  UIADD3 UR8, UPT, UPT, -UR7, URZ, URZ ;  /* 0x000000ff07087290 */ /* 0x000fe4000fffe1ff */
[----:B------:R-:W-:Y:S02]  /*15c0*/  @!UP0 USHF.R.U32.HI UR6, URZ, UR17, UR6 ;  /* 0x00000011ff068299 */ /* 0x000fe40008011606 */
[----:B------:R-:W-:Y:S02]  /*15d0*/  UIMAD UR8, UR18, UR8, UR4 ;  /* 0x00000008120872a4 */ /* 0x000fe4000f8e0204 */
[----:B------:R-:W-:-:S02]  /*15e0*/  @!UP0 USEL UR6, UR5, UR6, !UP2 ;  /* 0x0000000605068287 */ /* 0x000fc4000d000000 */
[----:B------:R-:W-:Y:S02]  /*15f0*/  UIMAD UR20, UR26, UR10, UR20 ;  /* 0x0000000a1a1472a4 */ /* 0x000fe4000f8e0214 */
[----:B------:R-:W-:Y:S02]  /*1600*/  @!UP0 UIADD3 UR7, UPT, UPT, UR7, -UR6, URZ ;  /* 0x8000000607078290 */ /* 0x000fe4000fffe0ff */
[----:B------:R-:W-:Y:S02]  /*1610*/  @!UP0 UIMAD UR6, UR8, UR12, UR6 ;  /* 0x0000000c080682a4 */ /* 0x000fe4000f8e0206 */
[----:B------:R-:W-:Y:S02]  /*1620*/  @!UP0 UIMAD UR4, UR7, UR18, UR5 ;  /* 0x00000012070482a4 */ /* 0x000fe4000f8e0205 */
[----:B------:R-:W-:Y:S02]  /*1630*/  UIMAD UR16, UR22, UR16, UR21 ;  /* 0x00000010161072a4 */ /* 0x000fe4000f8e0215 */
[----:B------:R-:W-:Y:S01]  /*1640*/  UIMAD UR20, UR4, UR26, UR20 ;  /* 0x0000001a041472a4 */ /* 0x000fe2000f8e0214 */
[----:B------:R-:W-:-:S02]  /*1650*/  @!UP0 UMOV UR5, UR6 ;  /* 0x0000000600058c82 */ /* 0x000fc40008000000 */
[----:B------:R-:W-:-:S12]  /*1660*/  UIMAD UR16, UR5, UR22, UR16 ;  /* 0x00000016051072a4 */ /* 0x000fd8000f8e0210 */
.L_x_18:
[----:B------:R-:W-:Y:S02]  /*1670*/  UISETP.NE.AND UP1, UPT, UR23, 0x1, UPT ;  /* 0x000000011700788c */ /* 0x000fe4000bf25270 */
[----:B------:R-:W-:Y:S02]  /*1680*/  UISETP.NE.AND UP0, UPT, UR13, 0x2, UPT ;  /* 0x000000020d00788c */ /* 0x000fe4000bf05270 */
[----:B------:R-:W-:Y:S02]  /*1690*/  ULOP3.LUT UR28, UR28, 0x800, URZ, 0xc0, !UPT ;  /* 0x000008001c1c7892 */ /* 0x000fe4000f8ec0ff */
[----:B------:R-:W-:-:S03]  /*16a0*/  USHF.L.U32 UR24, UR29, UR19, URZ ;  /* 0x000000131d187299 */ /* 0x000fc600080006ff */
[----:B------:R-:W-:Y:S09]  /*16b0*/  BRA.U UP1, `(.L_x_19) ;  /* 0x0000000101447547 */ /* 0x000ff2000b800000 */
[----:B------:R-:W1:Y:S01]  /*16c0*/  LDCU.128 UR8, c[0x0][0xb10] ;  /* 0x00016200ff0877ac */ /* 0x000e620008000c00 */
[----:B------:R-:W2:Y:S01]  /*16d0*/  LDCU UR12, c[0x0][0xb0c] ;  /* 0x00016180ff0c77ac */ /* 0x000ea20008000800 */
[----:B------:R-:W3:Y:S01]  /*16e0*/  LDCU UR14, c[0x0][0xb20] ;  /* 0x00016400ff0e77ac */ /* 0x000ee20008000800 */
[----:B-1----:R-:W-:Y:S02]  /*16f0*/  UIMAD.WIDE.U32 UR6, UR16, UR8, URZ ;  /* 0x00000008100672a5 */ /* 0x002fe4000f8e00ff */
[----:B------:R-:W-:Y:S02]  /*1700*/  UIMAD.WIDE.U32 UR4, UR20, UR11, URZ ;  /* 0x0000000b140472a5 */ /* 0x000fe4000f8e00ff */
[----:B--2---:R-:W-:Y:S02]  /*1710*/  UISETP.NE.AND UP2, UPT, UR12, 0x1, UPT ;  /* 0x000000010c00788c */ /* 0x004fe4000bf45270 */
[----:B------:R-:W-:Y:S01]  /*1720*/  UISETP.NE.AND UP1, UPT, UR10, 0x1, UPT ;  /* 0x000000010a00788c */ /* 0x000fe2000bf25270 */
[----:B------:R-:W-:-:S02]  /*1730*/  UMOV UR6, UR7 ;  /* 0x0000000700067c82 */ /* 0x000fc40008000000 */
[----:B------:R-:W-:Y:S01]  /*1740*/  UMOV UR4, UR5 ;  /* 0x0000000500047c82 */ /* 0x000fe20008000000 */
[----:B------:R-:W-:Y:S02]  /*1750*/  USHF.R.U32.HI UR6, URZ, UR9, UR6 ;  /* 0x00000009ff067299 */ /* 0x000fe40008011606 */
[----:B---3--:R-:W-:Y:S02]  /*1760*/  USHF.R.U32.HI UR4, URZ, UR14, UR4 ;  /* 0x0000000eff047299 */ /* 0x008fe40008011604 */
[----:B------:R-:W-:Y:S02]  /*1770*/  USEL UR5, UR16, UR6, !UP2 ;  /* 0x0000000610057287 */ /* 0x000fe4000d000000 */
[----:B------:R-:W-:-:S04]  /*1780*/  USEL UR4, UR20, UR4, !UP1 ;  /* 0x0000000414047287 */ /* 0x000fc8000c800000 */
[----:B------:R-:W-:Y:S02]  /*1790*/  UIADD3 UR6, UPT, UPT, -UR4, UR5, URZ ;  /* 0x0000000504067290 */ /* 0x000fe4000fffe1ff */
[----:B------:R-:W-:Y:S02]  /*17a0*/  UIADD3 UR4, UPT, UPT, UR4, -UR5, URZ ;  /* 0x8000000504047290 */ /* 0x000fe4000fffe0ff */
[----:B------:R-:W-:Y:S02]  /*17b0*/  UIMAD UR20, UR6, UR10, UR20 ;  /* 0x0000000a061472a4 */ /* 0x000fe4000f8e0214 */
[----:B------:R-:W-:-:S12]  /*17c0*/  UIMAD UR16, UR4, UR12, UR16 ;  /* 0x0000000c041072a4 */ /* 0x000fd8000f8e0210 */
.L_x_19:
[----:B------:R-:W-:Y:S05]  /*17d0*/  BRA.U !UP5, `(.L_x_20) ;  /* 0x000000010d0c7547 */ /* 0x000fea000b800000 */
[----:B------:R-:W-:Y:S01]  /*17e0*/  UCGABAR_WAIT ;  /* 0x0000000000007dc7 */ /* 0x000fe20008000000 */
[----:B------:R-:W-:Y:S01]  /*17f0*/  CCTL.IVALL ;  /* 0x00000000ff00798f */ /* 0x000fe20002000000 */
[----:B------:R-:W-:Y:S05]  /*1800*/  BRA `(.L_x_21) ;  /* 0x0000000000047947 */ /* 0x000fea0003800000 */
.L_x_20:
[----:B------:R-:W-:Y:S06]  /*1810*/  BAR.SYNC.DEFER_BLOCKING 0x0 ;  /* 0x0000000000007b1d */ /* 0x000fec0000010000 */
.L_x_21:
[----:B------:R-:W-:Y:S05]  /*1820*/  BRA.U UP0, `(.L_x_22) ;  /* 0x0000001100f07547 */ /* 0x000fea000b800000 */
[----:B------:R-:W1:Y:S01]  /*1830*/  LDCU UR6, c[0x0][0x38c] ;  /* 0x00007180ff0677ac */ /* 0x000e620008000800 */
[----:B------:R-:W2:Y:S01]  /*1840*/  S2UR UR9, SR_CgaCtaId ;  /* 0x00000000000979c3 */ /* 0x000ea20000008800 */
[----:B------:R-:W-:Y:S01]  /*1850*/  PLOP3.LUT P1, PT, PT, PT, UP3, 0x80, 0x8 ;  /* 0x000000000008781c */ /* 0x000fe20003f2f038 */
[----:B------:R-:W-:Y:S01]  /*1860*/  IMAD.MOV.U32 R12, RZ, RZ, 0x1 ;  /* 0x00000001ff0c7424 */ /* 0x000fe200078e00ff */
[----:B------:R-:W-:Y:S01]  /*1870*/  UMOV UR8, 0x400 ;  /* 0x0000040000087882 */ /* 0x000fe20000000000 */
[----:B------:R-:W-:Y:S01]  /*1880*/  UISETP.NE.AND UP1, UPT, UR13, URZ, UPT ;  /* 0x000000ff0d00728c */ /* 0x000fe2000bf25270 */
[----:B------:R-:W-:Y:S01]  /*1890*/  ISETP.NE.AND P2, PT, R3, RZ, P3 ;  /* 0x000000ff0300720c */ /* 0x000fe20001f45270 */
[----:B------:R-:W-:Y:S01]  /*18a0*/  USHF.L.U32 UR7, UR21, 0x7, URZ ;  /* 0x0000000715077899 */ /* 0x000fe200080006ff */
[----:B------:R-:W-:Y:S01]  /*18b0*/  PLOP3.LUT P1, PT, P1, PT, PT, 0x8, 0x80 ;  /* 0x000000000080781c */ /* 0x000fe20000f2e170 */
[----:B------:R-:W-:Y:S01]  /*18c0*/  USHF.L.U32 UR46, UR21, 0x5, URZ ;  /* 0x00000005152e7899 */ /* 0x000fe200080006ff */
[----:B------:R-:W-:Y:S01]  /*18d0*/  CS2R R10, SRZ ;  /* 0x00000000000a7805 */ /* 0x000fe2000001ff00 */
[----:B------:R-:W-:Y:S01]  /*18e0*/  IMAD.MOV.U32 R9, RZ, RZ, RZ ;  /* 0x000000ffff097224 */ /* 0x000fe200078e00ff */
[----:B------:R-:W3:Y:S01]  /*18f0*/  LDCU UR39, c[0x0][0x370] ;  /* 0x00006e00ff2777ac */ /* 0x000ee20008000800 */
[----:B------:R-:W-:Y:S01]  /*1900*/  IMAD.MOV.U32 R8, RZ, RZ, 0x1 ;  /* 0x00000001ff087424 */ /* 0x000fe200078e00ff */
[----:B------:R-:W4:Y:S01]  /*1910*/  LDCU.64 UR26, c[0x0][0x348] ;  /* 0x00006900ff1a77ac */ /* 0x000f220008000a00 */
[----:B-1----:R-:W-:-:S02]  /*1920*/  UIADD3 UR5, UPT, UPT, UR6, 0x1f, URZ ;  /* 0x0000001f06057890 */ /* 0x002fc4000fffe0ff */
[----:B------:R-:W-:Y:S02]  /*1930*/  UIADD3 UR47, UPT, UPT, UR6, 0x3e, URZ ;  /* 0x0000003e062f7890 */ /* 0x000fe4000fffe0ff */
[----:B------:R-:W-:Y:S02]  /*1940*/  USHF.R.S32.HI UR4, URZ, 0x1f, UR5 ;  /* 0x0000001fff047899 */ /* 0x000fe40008011405 */
[----:B--2---:R-:W-:Y:S02]  /*1950*/  ULEA UR13, UR9, UR8, 0x18 ;  /* 0x00000008090d7291 */ /* 0x004fe4000f8ec0ff */
[----:B------:R-:W-:Y:S02]  /*1960*/  ULEA.HI UR4, UR4, UR5, URZ, 0x5 ;  /* 0x0000000504047291 */ /* 0x000fe4000f8f28ff */
[----:B------:R-:W-:Y:S02]  /*1970*/  ULOP3.LUT UR5, UR7, 0x80, URZ, 0xc0, !UPT ;  /* 0x0000008007057892 */ /* 0x000fe4000f8ec0ff */
[----:B------:R-:W-:-:S02]  /*1980*/  USHF.R.S32.HI UR41, URZ, 0x5, UR4 ;  /* 0x00000005ff297899 */ /* 0x000fc40008011404 */
[----:B------:R-:W-:Y:S02]  /*1990*/  UIADD3 UR4, UPT, UPT, UR6, -0x1, URZ ;  /* 0xffffffff06047890 */ /* 0x000fe4000fffe0ff */
[----:B------:R-:W-:Y:S02]  /*19a0*/  UISETP.LT.U32.AND UP0, UPT, UR41, 0x4, UPT ;  /* 0x000000042900788c */ /* 0x000fe4000bf01070 */
[----:B------:R-:W-:Y:S02]  /*19b0*/  UISETP.GE.U32.AND UP2, UPT, UR4, -0x3f, UPT ;  /* 0xffffffc10400788c */ /* 0x000fe4000bf46070 */
[----:B------:R-:W-:Y:S02]  /*19c0*/  USEL UR40, UR41, 0x4, UP0 ;  /* 0x0000000429287887 */ /* 0x000fe40008000000 */
[----:B------:R-:W-:Y:S02]  /*19d0*/  ULEA UR30, UR28, UR13, 0x2 ;  /* 0x0000000d1c1e7291 */ /* 0x000fe4000f8e10ff */
[----:B------:R-:W-:Y:S01]  /*19e0*/  UIADD3 UR4, UPT, UPT, UR40, -0x1, URZ ;  /* 0xffffffff28047890 */ /* 0x000fe2000fffe0ff */
[----:B------:R-:W1:Y:S04]  /*19f0*/  LDCU UR38, c[0x0][0x374] ;  /* 0x00006e80ff2677ac */ /* 0x000e680008000800 */
[----:B------:R-:W-:-:S02]  /*1a00*/  @UP2 UIADD3 UR4, UPT, UPT, UR40, URZ, URZ ;  /* 0x000000ff28042290 */ /* 0x000fc4000fffe0ff */
[----:B------:R-:W-:Y:S02]  /*1a10*/  ULOP3.LUT UR46, UR46, 0x20, URZ, 0xc0, !UPT ;  /* 0x000000202e2e7892 */ /* 0x000fe4000f8ec0ff */
[----:B------:R-:W-:Y:S02]  /*1a20*/  USEL UR21, UR48, 0x2, UP1 ;  /* 0x0000000230157887 */ /* 0x000fe40008800000 */
[----:B------:R-:W-:Y:S02]  /*1a30*/  ULEA.HI UR45, UR28, UR5, URZ, 0x1b ;  /* 0x000000051c2d7291 */ /* 0x000fe4000f8fd8ff */
[----:B------:R-:W-:Y:S02]  /*1a40*/  UIADD3 UR30, UPT, UPT, UR30, 0x8400, URZ ;  /* 0x000084001e1e7890 */ /* 0x000fe4000fffe0ff */
[----:B------:R-:W-:Y:S02]  /*1a50*/  UIADD3 UR44, UPT, UPT, UR41, -UR40, URZ ;  /* 0x80000028292c7290 */ /* 0x000fe4000fffe0ff */
[----:B------:R-:W-:-:S02]  /*1a60*/  UIADD3 UR29, UPT, UPT, UR4, 0x1, URZ ;  /* 0x00000001041d7890 */ /* 0x000fc4000fffe0ff */
[----:B------:R-:W-:Y:S01]  /*1a70*/  UIADD3 UR43, UPT, UPT, -UR4, URZ, URZ ;  /* 0x000000ff042b7290 */ /* 0x000fe2000fffe1ff */
[----:B-1-34-:R-:W-:-:S11]  /*1a80*/  UMOV UR6, URZ ;  /* 0x000000ff00067c82 */ /* 0x01afd60008000000 */
.L_x_42:
[----:B------:R-:W1:Y:S02]  /*1a90*/  S2UR UR4, SR_CgaCtaId ;  /* 0x00000000000479c3 */ /* 0x000e640000008800 */
[----:B-1----:R-:W-:-:S09]  /*1aa0*/  UISETP.NE.AND UP0, UPT, UR4, URZ, UPT ;  /* 0x000000ff0400728c */ /* 0x002fd2000bf05270 */
[----:B------:R-:W-:Y:S05]  /*1ab0*/  BRA.U UP0, `(.L_x_23) ;  /* 0x0000000100287547 */ /* 0x000fea000b800000 */
[----:B------:R-:W-:Y:S02]  /*1ac0*/  LEA R0, R9, UR13, 0x3 ;  /* 0x0000000d09007c11 */ /* 0x000fe4000f8e18ff */
[----:B------:R-:W-:-:S04]  /*1ad0*/  SHF.L.U32 R2, R8, 0x1f, RZ ;  /* 0x0000001f08027819 */ /* 0x000fc800000006ff */
[----:B------:R-:W1:Y:S02]  /*1ae0*/  SYNCS.PHASECHK.TRANS64.TRYWAIT P0, [R0+URZ+0x100], R2 ;  /* 0x00010002000075a7 */ /* 0x000e6400080011ff */
[----:B-1----:R-:W-:Y:S05]  /*1af0*/  @!P0 BRA `(.L_x_24) ;  /* 0x0000007400008947 */ /* 0x002fea0003800000 */
.L_x_149:
[----:B------:R-:W-:Y:S01]  /*1b00*/  VIADD R9, R9, 0x1 ;  /* 0x0000000109097836 */ /* 0x000fe20000000000 */
[----:B------:R1:W-:Y:S04]  /*1b10*/  SYNCS.ARRIVE.TRANS64.A1T0 RZ, [R0+URZ+0xf0], RZ ;  /* 0x0000f0ff00ff79a7 */ /* 0x0003e800081000ff */
[----:B------:R-:W-:-:S04]  /*1b20*/  ISETP.NE.AND P0, PT, R9, 0x2, PT ;  /* 0x000000020900780c */ /* 0x000fc80003f05270 */
[----:B------:R-:W-:Y:S02]  /*1b30*/  SEL R9, R9, RZ, P0 ;  /* 0x000000ff09097207 */ /* 0x000fe40000000000 */
[----:B-1----:R-:W-:-:S04]  /*1b40*/  SEL R0, RZ, 0x1, P0 ;  /* 0x00000001ff007807 */ /* 0x002fc80000000000 */
[----:B------:R-:W-:-:S07]  /*1b50*/  LOP3.LUT R8, R8, R0, RZ, 0x3c, !PT ;  /* 0x0000000008087212 */ /* 0x000fce00078e3cff */
.L_x_23:
[----:B------:R-:W-:Y:S01]  /*1b60*/  ULEA UR4, UR6, UR13, 0x3 ;  /* 0x0000000d06047291 */ /* 0x000fe2000f8e18ff */
[----:B------:R-:W-:Y:S01]  /*1b70*/  SHF.L.U32 R0, R12, 0x1f, RZ ;  /* 0x0000001f0c007819 */ /* 0x000fe200000006ff */
[----:B------:R-:W-:Y:S02]  /*1b80*/  UISETP.GE.U32.AND UP0, UPT, UR47, 0x3f, UPT ;  /* 0x0000003f2f00788c */ /* 0x000fe4000bf06070 */
[----:B------:R-:W-:Y:S01]  /*1b90*/  ULEA UR11, UR20, UR46, 0x6 ;  /* 0x0000002e140b7291 */ /* 0x000fe2000f8e30ff */
[----:B------:R-:W-:-:S04]  /*1ba0*/  UMOV UR7, URZ ;  /* 0x000000ff00077c82 */ /* 0x000fc80008000000 */
[----:B------:R1:W2:Y:S01]  /*1bb0*/  SYNCS.PHASECHK.TRANS64.TRYWAIT P0, [UR4+0x20], R0 ;  /* 0x00002000ff0075a7 */ /* 0x0002a20008001104 */
[----:B------:R-:W-:-:S04]  /*1bc0*/  ULEA.HI UR4, UR16, UR16, URZ, 0x1 ;  /* 0x0000001010047291 */ /* 0x000fc8000f8f08ff */
[----:B------:R-:W-:-:S04]  /*1bd0*/  USHF.L.U32 UR4, UR4, 0x7, URZ ;  /* 0x0000000704047899 */ /* 0x000fc800080006ff */
[----:B------:R-:W-:-:S04]  /*1be0*/  ULOP3.LUT UR35, UR4, 0xffffff00, URZ, 0xc0, !UPT ;  /* 0xffffff0004237892 */ /* 0x000fc8000f8ec0ff */
[----:B------:R-:W-:Y:S01]  /*1bf0*/  UIADD3 UR35, UPT, UPT, UR45, UR35, URZ ;  /* 0x000000232d237290 */ /* 0x000fe2000fffe0ff */
[----:B------:R-:W-:Y:S11]  /*1c00*/  BRA.U !UP0, `(.L_x_25) ;  /* 0x0000000108c87547 */ /* 0x000ff6000b800000 */
[----:B------:R-:W-:Y:S01]  /*1c10*/  UMOV UR16, UR43 ;  /* 0x0000002b00107c82 */ /* 0x000fe20008000000 */
[----:B------:R-:W-:Y:S01]  /*1c20*/  UMOV UR4, UR6 ;  /* 0x0000000600047c82 */ /* 0x000fe20008000000 */
[----:B------:R-:W-:-:S05]  /*1c30*/  UMOV UR34, URZ ;  /* 0x000000ff00227c82 */ /* 0x000fca0008000000 */
.L_x_31:
[----:B------:R-:W-:Y:S01]  /*1c40*/  ULEA UR33, UR4, UR13, 0x3 ;  /* 0x0000000d04217291 */ /* 0x000fe2000f8e18ff */
[----:B------:R-:W-:Y:S01]  /*1c50*/  @P3 MOV R2, 0xa000 ;  /* 0x0000a00000023802 */ /* 0x000fe20000000f00 */
[----:B--234-:R-:W-:Y:S10]  /*1c60*/  @P0 BRA `(.L_x_26) ;  /* 0x00000000000c0947 */ /* 0x01cff40003800000 */
[----:B------:R-:W-:-:S04]  /*1c70*/  SHF.L.U32 R3, R12, 0x1f, RZ ;  /* 0x0000001f0c037819 */ /* 0x000fc800000006ff */
[----:B------:R-:W2:Y:S02]  /*1c80*/  SYNCS.PHASECHK.TRANS64.TRYWAIT P0, [UR33+0x20], R3 ;  /* 0x00002003ff0075a7 */ /* 0x000ea40008001121 */
[----:B--2---:R-:W-:Y:S05]  /*1c90*/  @!P0 BRA `(.L_x_27) ;  /* 0x0000007000ac8947 */ /* 0x004fea0003800000 */
.L_x_26:
[----:B------:R2:W-:Y:S01]  /*1ca0*/  @P3 SYNCS.ARRIVE.TRANS64 RZ, [UR33], R2 ;  /* 0x00000002ffff39a7 */ /* 0x0005e20008000021 */
[----:B------:R-:W-:Y:S02]  /*1cb0*/  ULOP3.LUT UR5, UR21, 0x2, URZ, 0xfc, !UPT ;  /* 0x0000000215057892 */ /* 0x000fe4000f8efcff */
[----:B------:R-:W-:Y:S02]  /*1cc0*/  UIADD3 UR16, UPT, UPT, UR16, 0x1, URZ ;  /* 0x0000000110107890 */ /* 0x000fe4000fffe0ff */
[----:B------:R-:W-:Y:S02]  /*1cd0*/  UISETP.NE.AND UP0, UPT, UR5, 0x2, UPT ;  /* 0x000000020500788c */ /* 0x000fe4000bf05270 */
[----:B------:R-:W-:-:S07]  /*1ce0*/  UISETP.NE.AND UP2, UPT, UR16, 0x1, UPT ;  /* 0x000000011000788c */ /* 0x000fce000bf45270 */
[----:B------:R-:W-:Y:S05]  /*1cf0*/  BRA.U UP0, `(.L_x_28) ;  /* 0x0000000100047547 */ /* 0x000fea000b800000 */
[----:B------:R-:W-:Y:S05]  /*1d00*/  BPT.TRAP 0x1 ;  /* 0x000000040000795c */ /* 0x000fea0000300000 */
.L_x_28:
[----:B------:R-:W-:Y:S04]  /*1d10*/  BSSY.RECONVERGENT B0, `(.L_x_29) ;  /* 0x0000003000007945 */ /* 0x000fe80003800200 */
[----:B------:R-:W-:Y:S05]  /*1d20*/  @!P2 BRA `(.L_x_30) ;  /* 0x000000000004a947 */ /* 0x000fea0003800000 */
[----:B------:R-:W-:Y:S05]  /*1d30*/  BPT.TRAP 0x1 ;  /* 0x000000040000795c */ /* 0x000fea0000300000 */
.L_x_30:
[----:B------:R-:W-:Y:S05]  /*1d40*/  BSYNC.RECONVERGENT B0 ;  /* 0x0000000000007941 */ /* 0x000fea0003800200 */
.L_x_29:
[----:B------:R-:W-:Y:S02]  /*1d50*/  UIADD3 UR5, UPT, UPT, UR4, 0x1, URZ ;  /* 0x0000000104057890 */ /* 0x000fe4000fffe0ff */
[----:B------:R-:W-:Y:S02]  /*1d60*/  USHF.L.U32 UR8, UR4, 0xc, URZ ;  /* 0x0000000c04087899 */ /* 0x000fe400080006ff */
[----:B------:R-:W-:Y:S02]  /*1d70*/  UISETP.NE.AND UP0, UPT, UR5, 0x4, UPT ;  /* 0x000000040500788c */ /* 0x000fe4000bf05270 */
[----:B------:R-:W-:Y:S02]  /*1d80*/  ULOP3.LUT UR32, UR8, UR28, URZ, 0xfc, !UPT ;  /* 0x0000001c08207292 */ /* 0x000fe4000f8efcff */
[----:B------:R-:W-:Y:S02]  /*1d90*/  USEL UR7, URZ, 0x1, UP0 ;  /* 0x00000001ff077887 */ /* 0x000fe40008000000 */
[----:B------:R-:W-:-:S02]  /*1da0*/  USEL UR6, UR5, URZ, UP0 ;  /* 0x000000ff05067287 */ /* 0x000fc40008000000 */
[----:B------:R-:W-:Y:S02]  /*1db0*/  UIADD3 UR14, UP1, UPT, UR26, 0x80, URZ ;  /* 0x000000801a0e7890 */ /* 0x000fe4000ff3e0ff */
[----:B------:R-:W-:Y:S01]  /*1dc0*/  ULEA UR5, UR6, UR13, 0x3 ;  /* 0x0000000d06057291 */ /* 0x000fe2000f8e18ff */
[----:B------:R-:W-:Y:S01]  /*1dd0*/  LOP3.LUT R12, R12, UR7, RZ, 0x3c, !PT ;  /* 0x000000070c0c7c12 */ /* 0x000fe2000f8e3cff */
[----:B------:R-:W-:Y:S02]  /*1de0*/  ULEA UR32, UR32, UR13, 0x2 ;  /* 0x0000000d20207291 */ /* 0x000fe4000f8e10ff */
[----:B------:R-:W-:Y:S01]  /*1df0*/  UIADD3 UR4, UP0, UPT, UR26, 0x180, URZ ;  /* 0x000001801a047890 */ /* 0x000fe2000ff1e0ff */
[----:B-1----:R-:W-:Y:S01]  /*1e00*/  SHF.L.U32 R0, R12, 0x1f, RZ ;  /* 0x0000001f0c007819 */ /* 0x002fe200000006ff */
[----:B------:R-:W-:Y:S02]  /*1e10*/  ULOP3.LUT UR33, UR33, 0xfefffff8, URZ, 0xc0, !UPT ;  /* 0xfefffff821217892 */ /* 0x000fe4000f8ec0ff */
[----:B------:R-:W-:Y:S01]  /*1e20*/  UIADD3.X UR15, UPT, UPT, URZ, UR27, URZ, UP1, !UPT ;  /* 0x0000001bff0f7290 */ /* 0x000fe20008ffe4ff */
[----:B------:R3:W4:Y:S01]  /*1e30*/  SYNCS.PHASECHK.TRANS64.TRYWAIT P0, [UR5+0x20], R0 ;  /* 0x00002000ff0075a7 */ /* 0x0007220008001105 */
[----:B------:R-:W-:-:S02]  /*1e40*/  UIADD3 UR32, UPT, UPT, UR32, 0x8400, URZ ;  /* 0x0000840020207890 */ /* 0x000fc4000fffe0ff */
[----:B------:R-:W-:Y:S02]  /*1e50*/  UPRMT UR7, URZ, 0x5410, UR24 ;  /* 0x00005410ff077896 */ /* 0x000fe40008000018 */
[----:B------:R-:W-:Y:S02]  /*1e60*/  UIADD3 UR8, UPT, UPT, UR13, 0x18400, UR8 ;  /* 0x000184000d087890 */ /* 0x000fe4000fffe008 */
[----:B------:R-:W-:Y:S01]  /*1e70*/  UIADD3.X UR5, UPT, UPT, URZ, UR27, URZ, UP0, !UPT ;  /* 0x0000001bff057290 */ /* 0x000fe200087fe4ff */
[----:B------:R-:W-:Y:S01]  /*1e80*/  UMOV UR18, 0x0 ;  /* 0x0000000000127882 */ /* 0x000fe20000000000 */
[----:B------:R-:W-:Y:S01]  /*1e90*/  UMOV UR19, 0x10000000 ;  /* 0x1000000000137882 */ /* 0x000fe20000000000 */
[----:B------:R-:W-:Y:S01]  /*1ea0*/  UMOV UR10, UR34 ;  /* 0x00000022000a7c82 */ /* 0x000fe20008000000 */
[----:B------:R-:W-:Y:S01]  /*1eb0*/  UMOV UR12, UR36 ;  /* 0x00000024000c7c82 */ /* 0x000fe20008000000 */
[----:B------:R-:W-:Y:S01]  /*1ec0*/  UMOV UR9, UR33 ;  /* 0x0000002100097c82 */ /* 0x000fe20008000000 */
[----:B------:R1:W-:Y:S03]  /*1ed0*/  UTMALDG.3D.MULTICAST.2CTA [UR32], [UR14], UR7, desc[UR18] ;  /* 0x000012200e0073b4 */ /* 0x0003e60008211807 */
[----:B------:R2:W-:Y:S01]  /*1ee0*/  UTMALDG.3D.2CTA [UR8], [UR4], desc[UR18] ;  /* 0x00001208040075b4 */ /* 0x0005e20008211000 */
[----:B-1----:R-:W-:Y:S01]  /*1ef0*/  UIADD3 UR34, UPT, UPT, UR34, 0x20, URZ ;  /* 0x0000002022227890 */ /* 0x002fe2000fffe0ff */
[----:B------:R-:W-:Y:S01]  /*1f00*/  UMOV UR7, UR29 ;  /* 0x0000001d00077c82 */ /* 0x000fe20008000000 */
[----:B--2---:R-:W-:Y:S01]  /*1f10*/  UMOV UR4, UR6 ;  /* 0x0000000600047c82 */ /* 0x004fe20008000000 */
[----:B------:R-:W-:Y:S09]  /*1f20*/  BRA.U UP2, `(.L_x_31) ;  /* 0xfffffffd02447547 */ /* 0x000ff2000b83ffff */
.L_x_25:
[----:B------:R-:W-:Y:S01]  /*1f30*/  ULEA UR4, UR6, UR13, 0x3 ;  /* 0x0000000d06047291 */ /* 0x000fe2000f8e18ff */
[----:B-1-3--:R-:W-:Y:S01]  /*1f40*/  SHF.L.U32 R0, R12, 0x1f, RZ ;  /* 0x0000001f0c007819 */ /* 0x00afe200000006ff */
[----:B------:R-:W-:Y:S01]  /*1f50*/  @!P1 SYNCS.ARRIVE.TRANS64.A1T0 RZ, [UR13+0x88], RZ ;  /* 0x000088ffffff99a7 */ /* 0x000fe2000810000d */
[----:B------:R-:W-:-:S06]  /*1f60*/  UISETP.GT.AND UP0, UPT, UR41, UR40, UPT ;  /* 0x000000282900728c */ /* 0x000fcc000bf04270 */
[----:B--2-4-:R1:W2:Y:S03]  /*1f70*/  SYNCS.PHASECHK.TRANS64.TRYWAIT P0, [UR4+0x20], R0 ;  /* 0x00002000ff0075a7 */ /* 0x0142a60008001104 */
[----:B------:R-:W-:Y:S05]  /*1f80*/  BRA.U !UP0, `(.L_x_32) ;  /* 0x0000000108c07547 */ /* 0x000fea000b800000 */
[----:B------:R-:W-:Y:S01]  /*1f90*/  UIADD3 UR25, UPT, UPT, UR44, UR7, URZ ;  /* 0x000000072c197290 */ /* 0x000fe2000fffe0ff */
[----:B------:R-:W-:-:S11]  /*1fa0*/  UMOV UR4, UR6 ;  /* 0x0000000600047c82 */ /* 0x000fd60008000000 */
.L_x_38:
[----:B------:R-:W-:Y:S01]  /*1fb0*/  ULEA UR17, UR4, UR13, 0x3 ;  /* 0x0000000d04117291 */ /* 0x000fe2000f8e18ff */
[----:B--2---:R-:W-:Y:S01]  /*1fc0*/  @P3 MOV R2, 0xa000 ;  /* 0x0000a00000023802 */ /* 0x004fe20000000f00 */
[----:B--2-4-:R-:W-:Y:S10]  /*1fd0*/  @P0 BRA `(.L_x_33) ;  /* 0x00000000000c0947 */ /* 0x014ff40003800000 */
[----:B------:R-:W-:-:S04]  /*1fe0*/  SHF.L.U32 R3, R12, 0x1f, RZ ;  /* 0x0000001f0c037819 */ /* 0x000fc800000006ff */
[----:B------:R-:W2:Y:S02]  /*1ff0*/  SYNCS.PHASECHK.TRANS64.TRYWAIT P0, [UR17+0x20], R3 ;  /* 0x00002003ff0075a7 */ /* 0x000ea40008001111 */
[----:B--2---:R-:W-:Y:S05]  /*2000*/  @!P0 BRA `(.L_x_34) ;  /* 0x0000006c00e88947 */ /* 0x004fea0003800000 */
.L_x_33:
[----:B------:R2:W-:Y:S01]  /*2010*/  @P3 SYNCS.ARRIVE.TRANS64 RZ, [UR17], R2 ;  /* 0x00000002ffff39a7 */ /* 0x0005e20008000011 */
[----:B------:R-:W-:-:S04]  /*2020*/  ULOP3.LUT UR5, UR21, 0x2, URZ, 0xfc, !UPT ;  /* 0x0000000215057892 */ /* 0x000fc8000f8efcff */
[----:B------:R-:W-:-:S09]  /*2030*/  UISETP.NE.AND UP0, UPT, UR5, 0x2, UPT ;  /* 0x000000020500788c */ /* 0x000fd2000bf05270 */
[----:B------:R-:W-:Y:S05]  /*2040*/  BRA.U UP0, `(.L_x_35) ;  /* 0x0000000100047547 */ /* 0x000fea000b800000 */
[----:B------:R-:W-:Y:S05]  /*2050*/  BPT.TRAP 0x1 ;  /* 0x000000040000795c */ /* 0x000fea0000300000 */
.L_x_35:
[----:B------:R-:W-:Y:S04]  /*2060*/  BSSY.RECONVERGENT B0, `(.L_x_36) ;  /* 0x0000003000007945 */ /* 0x000fe80003800200 */
[----:B------:R-:W-:Y:S05]  /*2070*/  @!P2 BRA `(.L_x_37) ;  /* 0x000000000004a947 */ /* 0x000fea0003800000 */
[----:B------:R-:W-:Y:S05]  /*2080*/  BPT.TRAP 0x1 ;  /* 0x000000040000795c */ /* 0x000fea0000300000 */
.L_x_37:
[----:B------:R-:W-:Y:S05]  /*2090*/  BSYNC.RECONVERGENT B0 ;  /* 0x0000000000007941 */ /* 0x000fea0003800200 */
.L_x_36:
[----:B------:R-:W-:Y:S02]  /*20a0*/  UIADD3 UR5, UPT, UPT, UR4, 0x1, URZ ;  /* 0x0000000104057890 */ /* 0x000fe4000fffe0ff */
[----:B------:R-:W-:Y:S02]  /*20b0*/  UIADD3 UR14, UP1, UPT, UR26, 0x80, URZ ;  /* 0x000000801a0e7890 */ /* 0x000fe4000ff3e0ff */
[----:B------:R-:W-:Y:S02]  /*20c0*/  UISETP.NE.AND UP0, UPT, UR5, 0x4, UPT ;  /* 0x000000040500788c */ /* 0x000fe4000bf05270 */
[----:B------:R-:W-:Y:S02]  /*20d0*/  ULEA UR16, UR4, UR30, 0xe ;  /* 0x0000001e04107291 */ /* 0x000fe4000f8e70ff */
[----:B------:R-:W-:Y:S02]  /*20e0*/  USEL UR8, URZ, 0x1, UP0 ;  /* 0x00000001ff087887 */ /* 0x000fe40008000000 */
[----:B------:R-:W-:-:S02]  /*20f0*/  USEL UR6, UR5, URZ, UP0 ;  /* 0x000000ff05067287 */ /* 0x000fc40008000000 */
[----:B------:R-:W-:Y:S02]  /*2100*/  UIADD3 UR22, UP0, UPT, UR26, 0x180, URZ ;  /* 0x000001801a167890 */ /* 0x000fe4000ff1e0ff */
[----:B------:R-:W-:Y:S01]  /*2110*/  LOP3.LUT R12, R12, UR8, RZ, 0x3c, !PT ;  /* 0x000000080c0c7c12 */ /* 0x000fe2000f8e3cff */
[----:B------:R-:W-:Y:S02]  /*2120*/  ULEA UR8, UR4, UR13, 0xc ;  /* 0x0000000d04087291 */ /* 0x000fe4000f8e60ff */
[----:B------:R-:W-:Y:S01]  /*2130*/  ULEA UR5, UR6, UR13, 0x3 ;  /* 0x0000000d06057291 */ /* 0x000fe2000f8e18ff */
[----:B-1----:R-:W-:Y:S01]  /*2140*/  SHF.L.U32 R0, R12, 0x1f, RZ ;  /* 0x0000001f0c007819 */ /* 0x002fe200000006ff */
[----:B------:R-:W-:Y:S02]  /*2150*/  USHF.L.U32 UR18, UR7, 0x5, URZ ;  /* 0x0000000507127899 */ /* 0x000fe400080006ff */
[----:B------:R-:W-:Y:S02]  /*2160*/  ULOP3.LUT UR17, UR17, 0xfefffff8, URZ, 0xc0, !UPT ;  /* 0xfefffff811117892 */ /* 0x000fe4000f8ec0ff */
[----:B------:R-:W-:-:S02]  /*2170*/  UIADD3.X UR15, UPT, UPT, URZ, UR27, URZ, UP1, !UPT ;  /* 0x0000001bff0f7290 */ /* 0x000fc40008ffe4ff */
[----:B------:R-:W-:Y:S01]  /*2180*/  UPRMT UR4, URZ, 0x5410, UR24 ;  /* 0x00005410ff047896 */ /* 0x000fe20008000018 */
[----:B------:R3:W4:Y:S01]  /*2190*/  SYNCS.PHASECHK.TRANS64.TRYWAIT P0, [UR5+0x20], R0 ;  /* 0x00002000ff0075a7 */ /* 0x0007220008001105 */
[----:B------:R-:W-:Y:S02]  /*21a0*/  UIADD3 UR8, UPT, UPT, UR8, 0x18400, URZ ;  /* 0x0001840008087890 */ /* 0x000fe4000fffe0ff */
[----:B------:R-:W-:Y:S01]  /*21b0*/  UIADD3.X UR23, UPT, UPT, URZ, UR27, URZ, UP0, !UPT ;  /* 0x0000001bff177290 */ /* 0x000fe200087fe4ff */
[----:B------:R-:W-:Y:S01]  /*21c0*/  UMOV UR32, 0x0 ;  /* 0x0000000000207882 */ /* 0x000fe20000000000 */
[----:B------:R-:W-:Y:S01]  /*21d0*/  UMOV UR33, 0x10000000 ;  /* 0x1000000000217882 */ /* 0x000fe20000000000 */
[----:B------:R-:W-:Y:S01]  /*21e0*/  UMOV UR19, UR35 ;  /* 0x0000002300137c82 */ /* 0x000fe20008000000 */
[----:B------:R-:W-:Y:S01]  /*21f0*/  UMOV UR20, UR36 ;  /* 0x0000002400147c82 */ /* 0x000fe20008000000 */
[----:B------:R-:W-:Y:S01]  /*2200*/  UMOV UR12, UR36 ;  /* 0x00000024000c7c82 */ /* 0x000fe20008000000 */
[----:B------:R-:W-:Y:S01]  /*2210*/  UMOV UR9, UR17 ;  /* 0x0000001100097c82 */ /* 0x000fe20008000000 */
[----:B------:R-:W-:Y:S01]  /*2220*/  UMOV UR10, UR18 ;  /* 0x00000012000a7c82 */ /* 0x000fe20008000000 */
[----:B------:R1:W-:Y:S01]  /*2230*/  UTMALDG.3D.MULTICAST.2CTA [UR16], [UR14], UR4, desc[UR32] ;  /* 0x000020100e0073b4 */ /* 0x0003e20008211804 */
[----:B------:R-:W-:-:S04]  /*2240*/  UIADD3 UR7, UPT, UPT, UR7, 0x1, URZ ;  /* 0x0000000107077890 */ /* 0x000fc8000fffe0ff */
[----:B------:R-:W-:Y:S01]  /*2250*/  UISETP.NE.AND UP0, UPT, UR7, UR25, UPT ;  /* 0x000000190700728c */ /* 0x000fe2000bf05270 */
[----:B------:R3:W-:Y:S01]  /*2260*/  UTMALDG.3D.2CTA [UR8], [UR22], desc[UR32] ;  /* 0x00002008160075b4 */ /* 0x0007e20008211000 */
[----:B-1----:R-:W-:-:S07]  /*2270*/  UMOV UR4, UR6 ;  /* 0x0000000600047c82 */ /* 0x002fce0008000000 */
[----:B---3--:R-:W-:Y:S05]  /*2280*/  BRA.U UP0, `(.L_x_38) ;  /* 0xfffffffd00487547 */ /* 0x008fea000b83ffff */
.L_x_32:
[C---:B------:R-:W-:Y:S01]  /*2290*/  LEA R3, R11.reuse, UR13, 0x3 ;  /* 0x0000000d0b037c11 */ /* 0x040fe2000f8e18ff */
[----:B------:R-:W-:Y:S01]  /*22a0*/  NOP ;  /* 0x0000000000007918 */ /* 0x000fe20000000000 */
[----:B-1----:R-:W-:Y:S02]  /*22b0*/  SHF.L.U32 R0, R10, 0x1f, RZ ;  /* 0x0000001f0a007819 */ /* 0x002fe400000006ff */
[----:B------:R-:W-:Y:S02]  /*22c0*/  LEA R4, R11, UR13, 0x4 ;  /* 0x0000000d0b047c11 */ /* 0x000fe4000f8e20ff */
[----:B--2-4-:R-:W1:Y:S02]  /*22d0*/  SYNCS.PHASECHK.TRANS64.TRYWAIT P0, [R3+URZ+0x90], R0 ;  /* 0x00009000030075a7 */ /* 0x014e6400080011ff */
[----:B-1----:R-:W-:Y:S05]  /*22e0*/  @!P0 BRA `(.L_x_39) ;  /* 0x0000006c00488947 */ /* 0x002fea0003800000 */
.L_x_152:
[----:B------:R-:W2:Y:S01]  /*22f0*/  LDS.128 R4, [R4+0x120] ;  /* 0x0001200004047984 */ /* 0x000ea20000000c00 */
[----:B------:R-:W-:Y:S01]  /*2300*/  UISETP.GE.AND UP0, UPT, UR42, 0x1, UPT ;  /* 0x000000012a00788c */ /* 0x000fe2000bf06270 */
[----:B------:R-:W-:Y:S01]  /*2310*/  @!PT LDS RZ, [RZ] ;  /* 0x00000000fffff984 */ /* 0x000fe20000000800 */
[----:B------:R-:W-:Y:S01]  /*2320*/  @!PT LDS RZ, [RZ] ;  /* 0x00000000fffff984 */ /* 0x000fe20000000800 */
[----:B------:R-:W-:Y:S01]  /*2330*/  @!PT LDS RZ, [RZ] ;  /* 0x00000000fffff984 */ /* 0x000fe20000000800 */
[----:B------:R-:W-:Y:S01]  /*2340*/  @!PT LDS RZ, [RZ] ;  /* 0x00000000fffff984 */ /* 0x000fe20000000800 */
[----:B------:R3:W-:Y:S06]  /*2350*/  MEMBAR.ALL.CTA ;  /* 0x0000000000007992 */ /* 0x0007ec0000008000 */
[----:B---3--:R-:W3:Y:S01]  /*2360*/  FENCE.VIEW.ASYNC.S ;  /* 0x00000000000073c6 */ /* 0x008ee20000000000 */
[----:B--2---:R-:W-:-:S13]  /*2370*/  LOP3.LUT P0, RZ, R6, 0x1, RZ, 0xc0, !PT ;  /* 0x0000000106ff7812 */ /* 0x004fda000780c0ff */
[----:B---3--:R-:W-:Y:S01]  /*2380*/  VOTEU.ANY UP1, P0 ;  /* 0x0000000000ff7886 */ /* 0x008fe20000020100 */
[----:B------:R-:W-:-:S13]  /*2390*/  PLOP3.LUT P0, PT, PT, PT, UP1, 0x80, 0x8 ;  /* 0x000000000008781c */ /* 0x000fda0003f0f018 */
[----:B-1----:R-:W-:Y:S02]  /*23a0*/  @P0 LOP3.LUT R0, R5, 0xffff, RZ, 0xc0, !PT ;  /* 0x0000ffff05000812 */ /* 0x002fe400078ec0ff */
[----:B------:R-:W-:Y:S02]  /*23b0*/  @P0 MOV R2, R4 ;  /* 0x0000000400020202 */ /* 0x000fe40000000f00 */
[----:B------:R-:W-:Y:S01]  /*23c0*/  @P0 R2UR UR5, R0 ;  /* 0x00000000000502ca */ /* 0x000fe200000e0000 */
[----:B------:R-:W-:Y:S01]  /*23d0*/  VIADD R0, R3, 0xa0 ;  /* 0x000000a003007836 */ /* 0x000fe20000000000 */
[----:B------:R-:W-:Y:S02]  /*23e0*/  @P0 SHF.R.U32.HI R4, RZ, 0x10, R5 ;  /* 0x00000010ff040819 */ /* 0x000fe40000011605 */
[----:B------:R-:W-:Y:S02]  /*23f0*/  @P0 R2UR UR7, R2 ;  /* 0x00000000020702ca */ /* 0x000fe400000e0000 */
[----:B------:R-:W-:-:S02]  /*2400*/  PRMT R0, RZ, 0x654, R0 ;  /* 0x00000654ff007816 */ /* 0x000fc40000000000 */
[----:B------:R-:W-:Y:S02]  /*2410*/  @P0 R2UR UR4, R4 ;  /* 0x00000000040402ca */ /* 0x000fe400000e0000 */
[----:B------:R1:W-:Y:S03]  /*2420*/  SYNCS.ARRIVE.TRANS64.RED.A1T0 RZ, [R0+URZ], RZ ;  /* 0x000000ff00ff79a7 */ /* 0x0003e600081004ff */
[----:B------:R-:W-:-:S04]  /*2430*/  @UP1 UMOV UR31, UR5 ;  /* 0x00000005001f1c82 */ /* 0x000fc80008000000 */
[----:B------:R-:W-:-:S04]  /*2440*/  @UP1 UMOV UR37, UR7 ;  /* 0x0000000700251c82 */ /* 0x000fc80008000000 */
[----:B------:R-:W-:Y:S01]  /*2450*/  @UP1 UMOV UR36, UR4 ;  /* 0x0000000400241c82 */ /* 0x000fe20008000000 */
[----:B------:R-:W-:Y:S05]  /*2460*/  BRA.U !UP0, `(.L_x_40) ;  /* 0x0000000108d47547 */ /* 0x000fea000b800000 */
[----:B------:R-:W2:Y:S01]  /*2470*/  LDCU.128 UR16, c[0x0][0xb10] ;  /* 0x00016200ff1077ac */ /* 0x000ea20008000c00 */
[----:B------:R-:W3:Y:S01]  /*2480*/  LDCU UR12, c[0x0][0xb20] ;  /* 0x00016400ff0c77ac */ /* 0x000ee20008000800 */
[----:B------:R-:W4:Y:S01]  /*2490*/  LDCU UR20, c[0x0][0xb0c] ;  /* 0x00016180ff1477ac */ /* 0x000f220008000800 */
[----:B------:R-:W1:Y:S01]  /*24a0*/  LDCU.64 UR8, c[0x0][0xb28] ;  /* 0x00016500ff0877ac */ /* 0x000e620008000a00 */
[----:B------:R-:W-:Y:S02]  /*24b0*/  UISETP.NE.AND UP3, UPT, UR42, 0x1, UPT ;  /* 0x000000012a00788c */ /* 0x000fe4000bf65270 */
[----:B--2---:R-:W-:Y:S02]  /*24c0*/  UIMAD.WIDE.U32 UR10, UR38, UR19, URZ ;  /* 0x00000013260a72a5 */ /* 0x004fe4000f8e00ff */
[----:B------:R-:W-:Y:S02]  /*24d0*/  UIMAD.WIDE.U32 UR4, UR39, UR16, URZ ;  /* 0x00000010270472a5 */ /* 0x000fe4000f8e00ff */
[----:B------:R-:W-:-:S02]  /*24e0*/  UISETP.NE.AND UP0, UPT, UR18, 0x1, UPT ;  /* 0x000000011200788c */ /* 0x000fc4000bf05270 */
[----:B------:R-:W-:Y:S01]  /*24f0*/  UIMAD.WIDE.U32 UR22, UR31, UR19, URZ ;  /* 0x000000131f1672a5 */ /* 0x000fe2000f8e00ff */
[----:B------:R-:W-:Y:S02]  /*2500*/  UMOV UR10, UR11 ;  /* 0x0000000b000a7c82 */ /* 0x000fe40008000000 */
[----:B------:R-:W-:Y:S01]  /*2510*/  UMOV UR4, UR5 ;  /* 0x0000000500047c82 */ /* 0x000fe20008000000 */
[----:B---3--:R-:W-:Y:S02]  /*2520*/  USHF.R.U32.HI UR10, URZ, UR12, UR10 ;  /* 0x0000000cff0a7299 */ /* 0x008fe4000801160a */
[----:B----4-:R-:W-:Y:S02]  /*2530*/  UISETP.NE.AND UP2, UPT, UR20, 0x1, UPT ;  /* 0x000000011400788c */ /* 0x010fe4000bf45270 */
[----:B------:R-:W-:Y:S02]  /*2540*/  USHF.R.U32.HI UR4, URZ, UR17, UR4 ;  /* 0x00000011ff047299 */ /* 0x000fe40008011604 */
[----:B------:R-:W-:-:S02]  /*2550*/  USEL UR5, UR38, UR10, !UP0 ;  /* 0x0000000a26057287 */ /* 0x000fc4000c000000 */
[----:B------:R-:W-:Y:S02]  /*2560*/  USEL UR7, UR39, UR4, !UP2 ;  /* 0x0000000427077287 */ /* 0x000fe4000d000000 */
[----:B-1----:R-:W-:Y:S01]  /*2570*/  UIMAD.WIDE.U32 UR10, UR5, UR8, URZ ;  /* 0x00000008050a72a5 */ /* 0x002fe2000f8e00ff */
[----:B------:R-:W-:Y:S01]  /*2580*/  UMOV UR4, UR23 ;  /* 0x0000001700047c82 */ /* 0x000fe20008000000 */
[----:B------:R-:W-:Y:S02]  /*2590*/  UIMAD.WIDE.U32 UR14, UR37, UR16, URZ ;  /* 0x00000010250e72a5 */ /* 0x000fe4000f8e00ff */
[----:B------:R-:W-:-:S03]  /*25a0*/  UIMAD.WIDE.U32 UR22, UR7, UR8, URZ ;  /* 0x00000008071672a5 */ /* 0x000fc6000f8e00ff */
[----:B------:R-:W-:Y:S01]  /*25b0*/  UMOV UR10, UR11 ;  /* 0x0000000b000a7c82 */ /* 0x000fe20008000000 */
[----:B------:R-:W-:Y:S02]  /*25c0*/  USHF.R.U32.HI UR4, URZ, UR12, UR4 ;  /* 0x0000000cff047299 */ /* 0x000fe40008011604 */
[----:B------:R-:W-:Y:S01]  /*25d0*/  @UP3 USHF.R.U32.HI UR5, URZ, UR9, UR10 ;  /* 0x00000009ff053299 */ /* 0x000fe2000801160a */
[----:B------:R-:W-:Y:S01]  /*25e0*/  UMOV UR14, UR15 ;  /* 0x0000000f000e7c82 */ /* 0x000fe20008000000 */
[----:B------:R-:W-:Y:S01]  /*25f0*/  UMOV UR22, UR23 ;  /* 0x0000001700167c82 */ /* 0x000fe20008000000 */
[----:B------:R-:W-:Y:S02]  /*2600*/  USHF.R.U32.HI UR17, URZ, UR17, UR14 ;  /* 0x00000011ff117299 */ /* 0x000fe4000801160e */
[----:B------:R-:W-:Y:S02]  /*2610*/  USEL UR4, UR31, UR4, !UP0 ;  /* 0x000000041f047287 */ /* 0x000fe4000c000000 */
[----:B------:R-:W-:-:S02]  /*2620*/  @UP3 USHF.R.U32.HI UR7, URZ, UR9, UR22 ;  /* 0x00000009ff073299 */ /* 0x000fc40008011616 */
[----:B------:R-:W-:Y:S02]  /*2630*/  UIMAD UR10, UR42, UR5, URZ ;  /* 0x000000052a0a72a4 */ /* 0x000fe4000f8e02ff */
[----:B------:R-:W-:Y:S02]  /*2640*/  USEL UR5, UR37, UR17, !UP2 ;  /* 0x0000001125057287 */ /* 0x000fe4000d000000 */
[----:B------:R-:W-:Y:S02]  /*2650*/  UIMAD UR12, UR42, UR7, URZ ;  /* 0x000000072a0c72a4 */ /* 0x000fe4000f8e02ff */
[----:B------:R-:W-:Y:S02]  /*2660*/  UISETP.GE.AND UP0, UPT, UR4, UR10, UPT ;  /* 0x0000000a0400728c */ /* 0x000fe4000bf06270 */
[----:B------:R-:W-:Y:S02]  /*2670*/  UIMAD.WIDE.U32 UR10, UR4, UR8, URZ ;  /* 0x00000008040a72a5 */ /* 0x000fe4000f8e00ff */
[----:B------:R-:W-:-:S02]  /*2680*/  UISETP.GE.OR UP0, UPT, UR5, UR12, UP0 ;  /* 0x0000000c0500728c */ /* 0x000fc40008706670 */
[----:B------:R-:W-:Y:S02]  /*2690*/  UIMAD.WIDE.U32 UR14, UR5, UR8, URZ ;  /* 0x00000008050e72a5 */ /* 0x000fe4000f8e00ff */
[----:B------:R-:W-:Y:S01]  /*26a0*/  UIADD3 UR12, UPT, UPT, -UR5, URZ, URZ ;  /* 0x000000ff050c7290 */ /* 0x000fe2000fffe1ff */
[----:B------:R-:W-:Y:S01]  /*26b0*/  UMOV UR10, UR11 ;  /* 0x0000000b000a7c82 */ /* 0x000fe20008000000 */
[----:B------:R-:W-:Y:S02]  /*26c0*/  UIADD3 UR11, UPT, UPT, -UR4, URZ, URZ ;  /* 0x000000ff040b7290 */ /* 0x000fe4000fffe1ff */
[----:B------:R-:W-:-:S03]  /*26d0*/  USHF.R.U32.HI UR10, URZ, UR9, UR10 ;  /* 0x00000009ff0a7299 */ /* 0x000fc6000801160a */
[----:B------:R-:W-:Y:S01]  /*26e0*/  @!UP0 UMOV UR8, UR15 ;  /* 0x0000000f00088c82 */ /* 0x000fe20008000000 */
[----:B------:R-:W-:Y:S02]  /*26f0*/  UIMAD UR11, UR18, UR11, UR31 ;  /* 0x0000000b120b72a4 */ /* 0x000fe4000f8e021f */
[----:B------:R-:W-:Y:S02]  /*2700*/  USEL UR10, UR4, UR10, !UP3 ;  /* 0x0000000a040a7287 */ /* 0x000fe4000d800000 */
[----:B------:R-:W-:Y:S02]  /*2710*/  @!UP0 USHF.R.U32.HI UR8, URZ, UR9, UR8 ;  /* 0x00000009ff088299 */ /* 0x000fe40008011608 */
[----:B------:R-:W-:Y:S02]  /*2720*/  UIADD3 UR9, UPT, UPT, -UR10, URZ, URZ ;  /* 0x000000ff0a097290 */ /* 0x000fe4000fffe1ff */
[----:B------:R-:W-:Y:S02]  /*2730*/  @!UP0 USEL UR8, UR5, UR8, !UP3 ;  /* 0x0000000805088287 */ /* 0x000fe4000d800000 */
[----:B------:R-:W-:-:S02]  /*2740*/  UIMAD UR9, UR42, UR9, UR4 ;  /* 0x000000092a0972a4 */ /* 0x000fc4000f8e0204 */
[----:B------:R-:W-:Y:S02]  /*2750*/  @!UP0 UIADD3 UR10, UPT, UPT, UR10, -UR8, URZ ;  /* 0x800000080a0a8290 */ /* 0x000fe4000fffe0ff */
[----:B------:R-:W-:Y:S02]  /*2760*/  @!UP0 UIMAD UR8, UR9, UR7, UR8 ;  /* 0x00000007090882a4 */ /* 0x000fe4000f8e0208 */
[----:B------:R-:W-:Y:S02]  /*2770*/  @!UP0 UIMAD UR4, UR42, UR10, UR5 ;  /* 0x0000000a2a0482a4 */ /* 0x000fe4000f8e0205 */
[----:B------:R-:W-:Y:S02]  /*2780*/  UIMAD UR7, UR20, UR12, UR37 ;  /* 0x0000000c140772a4 */ /* 0x000fe4000f8e0225 */
[----:B------:R-:W-:Y:S01]  /*2790*/  UIMAD UR31, UR4, UR18, UR11 ;  /* 0x00000012041f72a4 */ /* 0x000fe2000f8e020b */
[----:B------:R-:W-:Y:S02]  /*27a0*/  @!UP0 UMOV UR5, UR8 ;  /* 0x0000000800058c82 */ /* 0x000fe40008000000 */
[----:B------:R-:W-:-:S12]  /*27b0*/  UIMAD UR37, UR5, UR20, UR7 ;  /* 0x00000014052572a4 */ /* 0x000fd8000f8e0207 */
.L_x_40:
[----:B------:R-:W2:Y:S02]  /*27c0*/  LDCU UR4, c[0x0][0xb30] ;  /* 0x00016600ff0477ac */ /* 0x000ea40008000800 */
[----:B--2---:R-:W-:-:S09]  /*27d0*/  UISETP.NE.AND UP0, UPT, UR4, 0x1, UPT ;  /* 0x000000010400788c */ /* 0x004fd2000bf05270 */
[----:B------:R-:W-:Y:S05]  /*27e0*/  BRA.U UP0, `(.L_x_41) ;  /* 0x0000000100447547 */ /* 0x000fea000b800000 */
[----:B------:R-:W2:Y:S01]  /*27f0*/  LDCU.128 UR16, c[0x0][0xb10] ;  /* 0x00016200ff1077ac */ /* 0x000ea20008000c00 */
[----:B------:R-:W3:Y:S01]  /*2800*/  LDCU UR10, c[0x0][0xb0c] ;  /* 0x00016180ff0a77ac */ /* 0x000ee20008000800 */
[----:B------:R-:W4:Y:S01]  /*2810*/  LDCU UR7, c[0x0][0xb20] ;  /* 0x00016400ff0777ac */ /* 0x000f220008000800 */
[----:B--2---:R-:W-:Y:S02]  /*2820*/  UIMAD.WIDE.U32 UR8, UR37, UR16, URZ ;  /* 0x00000010250872a5 */ /* 0x004fe4000f8e00ff */
[----:B------:R-:W-:Y:S02]  /*2830*/  UIMAD.WIDE.U32 UR4, UR31, UR19, URZ ;  /* 0x000000131f0472a5 */ /* 0x000fe4000f8e00ff */
[----:B---3--:R-:W-:Y:S02]  /*2840*/  UISETP.NE.AND UP2, UPT, UR10, 0x1, UPT ;  /* 0x000000010a00788c */ /* 0x008fe4000bf45270 */
[----:B------:R-:W-:Y:S01]  /*2850*/  UISETP.NE.AND UP0, UPT, UR18, 0x1, UPT ;  /* 0x000000011200788c */ /* 0x000fe2000bf05270 */
[----:B------:R-:W-:-:S02]  /*2860*/  UMOV UR8, UR9 ;  /* 0x0000000900087c82 */ /* 0x000fc40008000000 */
[----:B------:R-:W-:Y:S01]  /*2870*/  UMOV UR4, UR5 ;  /* 0x0000000500047c82 */ /* 0x000fe20008000000 */
[----:B------:R-:W-:Y:S02]  /*2880*/  USHF.R.U32.HI UR17, URZ, UR17, UR8 ;  /* 0x00000011ff117299 */ /* 0x000fe40008011608 */
[----:B----4-:R-:W-:Y:S02]  /*2890*/  USHF.R.U32.HI UR4, URZ, UR7, UR4 ;  /* 0x00000007ff047299 */ /* 0x010fe40008011604 */
[----:B------:R-:W-:Y:S02]  /*28a0*/  USEL UR5, UR37, UR17, !UP2 ;  /* 0x0000001125057287 */ /* 0x000fe4000d000000 */
[----:B------:R-:W-:-:S04]  /*28b0*/  USEL UR4, UR31, UR4, !UP0 ;  /* 0x000000041f047287 */ /* 0x000fc8000c000000 */
[----:B------:R-:W-:Y:S02]  /*28c0*/  UIADD3 UR7, UPT, UPT, UR5, -UR4, URZ ;  /* 0x8000000405077290 */ /* 0x000fe4000fffe0ff */
[----:B------:R-:W-:Y:S02]  /*28d0*/  UIADD3 UR4, UPT, UPT, -UR5, UR4, URZ ;  /* 0x0000000405047290 */ /* 0x000fe4000fffe1ff */
[----:B------:R-:W-:Y:S02]  /*28e0*/  UIMAD UR31, UR7, UR18, UR31 ;  /* 0x00000012071f72a4 */ /* 0x000fe4000f8e021f */
[----:B------:R-:W-:-:S12]  /*28f0*/  UIMAD UR37, UR4, UR10, UR37 ;  /* 0x0000000a042572a4 */ /* 0x000fd8000f8e0225 */
.L_x_41:
[----:B------:R-:W-:Y:S01]  /*2900*/  VIADD R11, R11, 0x1 ;  /* 0x000000010b0b7836 */ /* 0x000fe20000000000 */
[----:B------:R-:W-:Y:S02]  /*2910*/  R2UR UR5, R55 ;  /* 0x00000000370572ca */ /* 0x000fe400000e0000 */
[----:B------:R-:W-:Y:S02]  /*2920*/  R2UR UR4, R54 ;  /* 0x00000000360472ca */ /* 0x000fe400000e0000 */
[C---:B------:R-:W-:Y:S02]  /*2930*/  ISETP.NE.AND P0, PT, R11.reuse, 0x2, PT ;  /* 0x000000020b00780c */ /* 0x040fe40003f05270 */
[----:B------:R-:W-:Y:S02]  /*2940*/  PLOP3.LUT P1, PT, PT, PT, PT, 0x80, 0x8 ;  /* 0x000000000008781c */ /* 0x000fe40003f2f070 */
[----:B-1----:R-:W-:Y:S02]  /*2950*/  SEL R0, RZ, 0x1, P0 ;  /* 0x00000001ff007807 */ /* 0x002fe40000000000 */
[----:B------:R-:W-:-:S02]  /*2960*/  SEL R11, R11, RZ, P0 ;  /* 0x000000ff0b0b7207 */ /* 0x000fc40000000000 */
[----:B------:R-:W-:Y:S01]  /*2970*/  LOP3.LUT R10, R10, R0, RZ, 0x3c, !PT ;  /* 0x000000000a0a7212 */ /* 0x000fe200078e3cff */
[----:B------:R-:W-:Y:S02]  /*2980*/  UIADD3 UR16, UPT, UPT, UR37, UR5, URZ ;  /* 0x0000000525107290 */ /* 0x000fe4000fffe0ff */
[----:B------:R-:W-:Y:S01]  /*2990*/  UIADD3 UR20, UPT, UPT, UR31, UR4, URZ ;  /* 0x000000041f147290 */ /* 0x000fe2000fffe0ff */
[----:B------:R-:W-:Y:S11]  /*29a0*/  BRA.U UP1, `(.L_x_42) ;  /* 0xfffffff101387547 */ /* 0x000ff6000b83ffff */
[----:B------:R-:W-:Y:S01]  /*29b0*/  UIADD3 UR13, UPT, UPT, UR13, 0x20, URZ ;  /* 0x000000200d0d7890 */ /* 0x000fe2000fffe0ff */
[----:B------:R-:W-:-:S03]  /*29c0*/  SHF.L.U32 R2, R12, 0x1f, RZ ;  /* 0x0000001f0c027819 */ /* 0x000fc600000006ff */
[----:B------:R-:W-:-:S09]  /*29d0*/  ULEA UR4, UR6, UR13, 0x3 ;  /* 0x0000000d06047291 */ /* 0x000fd2000f8e18ff */
[----:B------:R-:W1:Y:S02]  /*29e0*/  SYNCS.PHASECHK.TRANS64.TRYWAIT P0, [UR4], R2 ;  /* 0x00000002ff0075a7 */ /* 0x000e640008001104 */
[----:B-1----:R-:W-:Y:S05]  /*29f0*/  @!P0 BRA `(.L_x_43) ;  /* 0x0000006400988947 */ /* 0x002fea0003800000 */
.L_x_154:
[----:B------:R-:W-:-:S04]  /*2a00*/  UIADD3 UR4, UPT, UPT, UR6, 0x1, URZ ;  /* 0x0000000106047890 */ /* 0x000fc8000fffe0ff */
[----:B------:R-:W-:-:S04]  /*2a10*/  UISETP.NE.AND UP0, UPT, UR4, 0x4, UPT ;  /* 0x000000040400788c */ /* 0x000fc8000bf05270 */
[----:B------:R-:W-:Y:S02]  /*2a20*/  USEL UR6, URZ, 0x1, UP0 ;  /* 0x00000001ff067887 */ /* 0x000fe40008000000 */
[----:B------:R-:W-:-:S04]  /*2a30*/  USEL UR4, UR4, URZ, UP0 ;  /* 0x000000ff04047287 */ /* 0x000fc80008000000 */
[----:B------:R-:W-:Y:S01]  /*2a40*/  ULEA UR5, UR4, UR13, 0x3 ;  /* 0x0000000d04057291 */ /* 0x000fe2000f8e18ff */
[----:B-1----:R-:W-:-:S04]  /*2a50*/  LOP3.LUT R2, R12, UR6, RZ, 0x3c, !PT ;  /* 0x000000060c027c12 */ /* 0x002fc8000f8e3cff */
[----:B------:R-:W-:-:S04]  /*2a60*/  SHF.L.U32 R3, R2, 0x1f, RZ ;  /* 0x0000001f02037819 */ /* 0x000fc800000006ff */
[----:B------:R-:W1:Y:S02]  /*2a70*/  SYNCS.PHASECHK.TRANS64.TRYWAIT P0, [UR5], R3 ;  /* 0x00000003ff0075a7 */ /* 0x000e640008001105 */
[----:B-1----:R-:W-:Y:S05]  /*2a80*/  @!P0 BRA `(.L_x_44) ;  /* 0x00000064008c8947 */ /* 0x002fea0003800000 */
.L_x_156:
[----:B------:R-:W-:-:S04]  /*2a90*/  UIADD3 UR4, UPT, UPT, UR4, 0x1, URZ ;  /* 0x0000000104047890 */ /* 0x000fc8000fffe0ff */
[----:B------:R-:W-:-:S04]  /*2aa0*/  UISETP.NE.AND UP0, UPT, UR4, 0x4, UPT ;  /* 0x000000040400788c */ /* 0x000fc8000bf05270 */
[----:B------:R-:W-:Y:S02]  /*2ab0*/  USEL UR6, URZ, 0x1, UP0 ;  /* 0x00000001ff067887 */ /* 0x000fe40008000000 */
[----:B------:R-:W-:-:S04]  /*2ac0*/  USEL UR4, UR4, URZ, UP0 ;  /* 0x000000ff04047287 */ /* 0x000fc80008000000 */
[----:B------:R-:W-:Y:S01]  /*2ad0*/  ULEA UR5, UR4, UR13, 0x3 ;  /* 0x0000000d04057291 */ /* 0x000fe2000f8e18ff */
[----:B------:R-:W-:-:S04]  /*2ae0*/  LOP3.LUT R2, R2, UR6, RZ, 0x3c, !PT ;  /* 0x0000000602027c12 */ /* 0x000fc8000f8e3cff */
[----:B-1----:R-:W-:-:S04]  /*2af0*/  SHF.L.U32 R3, R2, 0x1f, RZ ;  /* 0x0000001f02037819 */ /* 0x002fc800000006ff */
[----:B------:R-:W1:Y:S02]  /*2b00*/  SYNCS.PHASECHK.TRANS64.TRYWAIT P0, [UR5], R3 ;  /* 0x00000003ff0075a7 */ /* 0x000e640008001105 */
[----:B-1----:R-:W-:Y:S05]  /*2b10*/  @!P0 BRA `(.L_x_45) ;  /* 0x0000006400808947 */ /* 0x002fea0003800000 */
.L_x_158:
[----:B------:R-:W-:-:S04]  /*2b20*/  UIADD3 UR4, UPT, UPT, UR4, 0x1, URZ ;  /* 0x0000000104047890 */ /* 0x000fc8000fffe0ff */
[----:B------:R-:W-:-:S04]  /*2b30*/  UISETP.NE.AND UP0, UPT, UR4, 0x4, UPT ;  /* 0x000000040400788c */ /* 0x000fc8000bf05270 */
[----:B------:R-:W-:Y:S02]  /*2b40*/  USEL UR5, URZ, 0x1, UP0 ;  /* 0x00000001ff057887 */ /* 0x000fe40008000000 */
[----:B------:R-:W-:-:S04]  /*2b50*/  USEL UR4, UR4, URZ, UP0 ;  /* 0x000000ff04047287 */ /* 0x000fc80008000000 */
[----:B------:R-:W-:Y:S01]  /*2b60*/  ULEA UR4, UR4, UR13, 0x3 ;  /* 0x0000000d04047291 */ /* 0x000fe2000f8e18ff */
[----:B------:R-:W-:-:S04]  /*2b70*/  LOP3.LUT R2, R2, UR5, RZ, 0x3c, !PT ;  /* 0x0000000502027c12 */ /* 0x000fc8000f8e3cff */
[----:B------:R-:W-:Y:S01]  /*2b80*/  SHF.L.U32 R2, R2, 0x1f, RZ ;  /* 0x0000001f02027819 */ /* 0x000fe200000006ff */
[----:B-1----:R-:W-:-:S07]  /*2b90*/  IMAD.U32 R0, RZ, RZ, UR4 ;  /* 0x00000004ff007e24 */ /* 0x002fce000f8e00ff */
.L_x_46:
[----:B-1----:R1:W2:Y:S02]  /*2ba0*/  SYNCS.PHASECHK.TRANS64.TRYWAIT P0, [R0+URZ], R2 ;  /* 0x00000002000075a7 */ /* 0x0022a400080011ff */
[----:B--2---:R-:W-:Y:S05]  /*2bb0*/  @!P0 NANOSLEEP.SYNCS 0x989680 ;  /* 0x009896800000895d */ /* 0x004fea0003900000 */
[----:B------:R-:W2:Y:S02]  /*2bc0*/  @!P0 SYNCS.PHASECHK.TRANS64 P0, [R0+URZ], R2 ;  /* 0x00000002000085a7 */ /* 0x000ea400080010ff */
[----:B--2---:R-:W-:Y:S05]  /*2bd0*/  @P0 EXIT ;  /* 0x000000000000094d */ /* 0x004fea0003800000 */
[----:B------:R-:W-:Y:S05]  /*2be0*/  BRA `(.L_x_46) ;  /* 0xfffffffc00ec7947 */ /* 0x000fea000383ffff */
.L_x_22:
[----:B------:R-:W1:Y:S02]  /*2bf0*/  S2UR UR4, SR_CgaCtaId ;  /* 0x00000000000479c3 */ /* 0x000e640000008800 */
[----:B-1----:R-:W-:-:S04]  /*2c00*/  UISETP.NE.AND UP0, UPT, UR4, URZ, UPT ;  /* 0x000000ff0400728c */ /* 0x002fc8000bf05270 */
[----:B------:R-:W-:-:S09]  /*2c10*/  UISETP.NE.OR UP0, UPT, UR13, 0x1, UP0 ;  /* 0x000000010d00788c */ /* 0x000fd20008705670 */
[----:B------:R-:W-:Y:S05]  /*2c20*/  BRA.U UP0, `(.L_x_47) ;  /* 0x00000005004c7547 */ /* 0x000fea000b800000 */
[----:B------:R-:W1:Y:S01]  /*2c30*/  S2UR UR5, SR_CgaCtaId ;  /* 0x00000000000579c3 */ /* 0x000e620000008800 */
[----:B------:R-:W-:Y:S01]  /*2c40*/  UMOV UR4, 0x400 ;  /* 0x0000040000047882 */ /* 0x000fe20000000000 */
[----:B------:R-:W-:Y:S01]  /*2c50*/  ISETP.GE.U32.AND P2, PT, R3, 0x4, PT ;  /* 0x000000040300780c */ /* 0x000fe20003f46070 */
[----:B------:R-:W-:Y:S01]  /*2c60*/  IMAD.MOV.U32 R12, RZ, RZ, 0x1 ;  /* 0x00000001ff0c7424 */ /* 0x000fe200078e00ff */
[----:B------:R-:W-:Y:S02]  /*2c70*/  CS2R R10, SRZ ;  /* 0x00000000000a7805 */ /* 0x000fe4000001ff00 */
[----:B------:R-:W-:Y:S01]  /*2c80*/  CS2R R8, SRZ ;  /* 0x0000000000087805 */ /* 0x000fe2000001ff00 */
[----:B-1----:R-:W-:-:S03]  /*2c90*/  ULEA UR6, UR5, UR4, 0x18 ;  /* 0x0000000405067291 */ /* 0x002fc6000f8ec0ff */
[----:B------:R-:W-:-:S09]  /*2ca0*/  UMOV UR5, URZ ;  /* 0x000000ff00057c82 */ /* 0x000fd20008000000 */
.L_x_51:
[----:B------:R-:W-:Y:S02]  /*2cb0*/  LEA R0, R8, UR6, 0x3 ;  /* 0x0000000608007c11 */ /* 0x000fe4000f8e18ff */
[----:B------:R-:W-:-:S03]  /*2cc0*/  SHF.L.U32 R4, R9, 0x1f, RZ ;  /* 0x0000001f09047819 */ /* 0x000fc600000006ff */
[----:B------:R-:W-:Y:S01]  /*2cd0*/  VIADD R5, R0, 0x100 ;  /* 0x0000010000057836 */ /* 0x000fe20000000000 */
[----:B------:R-:W1:Y:S02]  /*2ce0*/  SYNCS.PHASECHK.TRANS64.TRYWAIT P0, [R0+URZ+0xf0], R4 ;  /* 0x0000f004000075a7 */ /* 0x000e6400080011ff */
[----:B-1----:R-:W-:Y:S05]  /*2cf0*/  @!P0 BRA `(.L_x_48) ;  /* 0x0000006400208947 */ /* 0x002fea0003800000 */
.L_x_159:
[----:B------:R-:W-:Y:S01]  /*2d00*/  ULEA UR4, UR5, UR6, 0x3 ;  /* 0x0000000605047291 */ /* 0x000fe2000f8e18ff */
[----:B-1----:R-:W-:Y:S01]  /*2d10*/  PRMT R0, RZ, 0x654, R5 ;  /* 0x00000654ff007816 */ /* 0x002fe20000000005 */
[----:B------:R-:W-:Y:S01]  /*2d20*/  @!P2 IMAD.MOV.U32 R4, RZ, RZ, 0x10 ;  /* 0x00000010ff04a424 */ /* 0x000fe200078e00ff */
[----:B------:R-:W-:Y:S01]  /*2d30*/  SHF.L.U32 R5, R12, 0x1f, RZ ;  /* 0x0000001f0c057819 */ /* 0x000fe200000006ff */
[----:B------:R-:W-:Y:S01]  /*2d40*/  UIADD3 UR7, UPT, UPT, UR4, 0x90, URZ ;  /* 0x0000009004077890 */ /* 0x000fe2000fffe0ff */
[----:B------:R1:W-:Y:S05]  /*2d50*/  SYNCS.ARRIVE.TRANS64.RED.A1T0 RZ, [R0+URZ], RZ ;  /* 0x000000ff00ff79a7 */ /* 0x0003ea00081004ff */
[----:B------:R-:W-:Y:S01]  /*2d60*/  IMAD.U32 R6, RZ, RZ, UR7 ;  /* 0x00000007ff067e24 */ /* 0x000fe2000f8e00ff */
[----:B------:R-:W2:Y:S04]  /*2d70*/  SYNCS.PHASECHK.TRANS64.TRYWAIT P0, [UR4+0xa0], R5 ;  /* 0x0000a005ff0075a7 */ /* 0x000ea80008001104 */
[----:B------:R-:W-:Y:S01]  /*2d80*/  PRMT R6, R3, 0x654, R6 ;  /* 0x0000065403067816 */ /* 0x000fe20000000006 */
[----:B-12---:R-:W-:Y:S06]  /*2d90*/  @!P0 BRA `(.L_x_49) ;  /* 0x00000064000c8947 */ /* 0x006fec0003800000 */
.L_x_161:
[----:B------:R-:W-:Y:S01]  /*2da0*/  ULEA UR8, UR5, UR6, 0x4 ;  /* 0x0000000605087291 */ /* 0x000fe2000f8e20ff */
[----:B------:R-:W-:Y:S01]  /*2db0*/  SEL R2, R6, R2, !P2 ;  /* 0x0000000206027207 */ /* 0x000fe20005000000 */
[----:B------:R-:W-:Y:S01]  /*2dc0*/  UIADD3 UR9, UPT, UPT, UR4, 0x90, URZ ;  /* 0x0000009004097890 */ /* 0x000fe2000fffe0ff */
[----:B-1----:R-:W-:Y:S01]  /*2dd0*/  LEA R0, R11, UR6, 0x3 ;  /* 0x000000060b007c11 */ /* 0x002fe2000f8e18ff */
[----:B------:R-:W-:Y:S01]  /*2de0*/  UIADD3 UR8, UPT, UPT, UR8, 0x120, URZ ;  /* 0x0000012008087890 */ /* 0x000fe2000fffe0ff */
[----:B------:R1:W-:Y:S01]  /*2df0*/  @!P2 SYNCS.ARRIVE.TRANS64.RED RZ, [R2+URZ], R4 ;  /* 0x0000000402ffa9a7 */ /* 0x0003e200080004ff */
[----:B------:R-:W-:Y:S01]  /*2e00*/  UIADD3 UR4, UPT, UPT, UR5, 0x1, URZ ;  /* 0x0000000105047890 */ /* 0x000fe2000fffe0ff */
[----:B------:R-:W-:-:S03]  /*2e10*/  VIADD R8, R8, 0x1 ;  /* 0x0000000108087836 */ /* 0x000fc60000000000 */
[----:B------:R-:W-:Y:S02]  /*2e20*/  UISETP.NE.AND UP0, UPT, UR4, 0x2, UPT ;  /* 0x000000020400788c */ /* 0x000fe4000bf05270 */
[----:B------:R-:W-:Y:S01]  /*2e30*/  ISETP.NE.AND P0, PT, R8, 0x2, PT ;  /* 0x000000020800780c */ /* 0x000fe20003f05270 */
[----:B------:R-:W-:Y:S06]  /*2e40*/  UGETNEXTWORKID.BROADCAST [UR8], [UR9] ;  /* 0x00000000080073ca */ /* 0x000fec0008000100 */
[----:B------:R-:W-:Y:S02]  /*2e50*/  USEL UR7, URZ, 0x1, UP0 ;  /* 0x00000001ff077887 */ /* 0x000fe40008000000 */
[----:B------:R-:W-:-:S04]  /*2e60*/  USEL UR5, UR4, URZ, UP0 ;  /* 0x000000ff04057287 */ /* 0x000fc80008000000 */
[----:B------:R-:W-:Y:S02]  /*2e70*/  LOP3.LUT R12, R12, UR7, RZ, 0x3c, !PT ;  /* 0x000000070c0c7c12 */ /* 0x000fe4000f8e3cff */
[----:B-1----:R-:W-:-:S04]  /*2e80*/  SHF.L.U32 R4, R10, 0x1f, RZ ;  /* 0x0000001f0a047819 */ /* 0x002fc800000006ff */
[----:B------:R-:W1:Y:S02]  /*2e90*/  SYNCS.PHASECHK.TRANS64.TRYWAIT P1, [R0+URZ+0x90], R4 ;  /* 0x00009004000075a7 */ /* 0x000e6400080211ff */
[----:B-1----:R-:W-:Y:S05]  /*2ea0*/  @!P1 BRA `(.L_x_50) ;  /* 0x0000006000e09947 */ /* 0x002fea0003800000 */
.L_x_162:
[C---:B-1----:R-:W-:Y:S01]  /*2eb0*/  LEA R4, R11.reuse, UR6, 0x4 ;  /* 0x000000060b047c11 */ /* 0x042fe2000f8e20ff */
[----:B------:R-:W-:Y:S01]  /*2ec0*/  VIADD R0, R0, 0xa0 ;  /* 0x000000a000007836 */ /* 0x000fe20000000000 */
[----:B------:R-:W-:Y:S01]  /*2ed0*/  SEL R8, R8, RZ, P0 ;  /* 0x000000ff08087207 */ /* 0x000fe20000000000 */
[----:B------:R-:W-:-:S03]  /*2ee0*/  VIADD R11, R11, 0x1 ;  /* 0x000000010b0b7836 */ /* 0x000fc60000000000 */
[----:B------:R-:W1:Y:S01]  /*2ef0*/  LDS.128 R4, [R4+0x120] ;  /* 0x0001200004047984 */ /* 0x000e620000000c00 */
[----:B------:R-:W-:Y:S02]  /*2f00*/  PRMT R0, RZ, 0x654, R0 ;  /* 0x00000654ff007816 */ /* 0x000fe40000000000 */
[C---:B------:R-:W-:Y:S01]  /*2f10*/  ISETP.NE.AND P1, PT, R11.reuse, 0x2, PT ;  /* 0x000000020b00780c */ /* 0x040fe20003f25270 */
[----:B------:R-:W-:Y:S01]  /*2f20*/  @!PT LDS RZ, [RZ] ;  /* 0x00000000fffff984 */ /* 0x000fe20000000800 */
[----:B------:R-:W-:Y:S01]  /*2f30*/  @!PT LDS RZ, [RZ] ;  /* 0x00000000fffff984 */ /* 0x000fe20000000800 */
[----:B------:R-:W-:Y:S01]  /*2f40*/  @!PT LDS RZ, [RZ] ;  /* 0x00000000fffff984 */ /* 0x000fe20000000800 */
[----:B------:R-:W-:Y:S01]  /*2f50*/  @!PT LDS RZ, [RZ] ;  /* 0x00000000fffff984 */ /* 0x000fe20000000800 */
[----:B------:R2:W-:Y:S06]  /*2f60*/  MEMBAR.ALL.CTA ;  /* 0x0000000000007992 */ /* 0x0005ec0000008000 */
[----:B--2---:R-:W2:Y:S01]  /*2f70*/  FENCE.VIEW.ASYNC.S ;  /* 0x00000000000073c6 */ /* 0x004ea20000000000 */
[----:B------:R-:W-:Y:S01]  /*2f80*/  SEL R11, R11, RZ, P1 ;  /* 0x000000ff0b0b7207 */ /* 0x000fe20000800000 */
[----:B--2---:R2:W-:Y:S01]  /*2f90*/  SYNCS.ARRIVE.TRANS64.RED.A1T0 RZ, [R0+URZ], RZ ;  /* 0x000000ff00ff79a7 */ /* 0x0045e200081004ff */
[----:B-1----:R-:W-:-:S02]  /*2fa0*/  LOP3.LUT P3, RZ, R6, 0x1, RZ, 0xc0, !PT ;  /* 0x0000000106ff7812 */ /* 0x002fc4000786c0ff */
[----:B------:R-:W-:-:S04]  /*2fb0*/  SEL R4, RZ, 0x1, P1 ;  /* 0x00000001ff047807 */ /* 0x000fc80000800000 */
[----:B------:R-:W-:Y:S02]  /*2fc0*/  LOP3.LUT R10, R10, R4, RZ, 0x3c, !PT ;  /* 0x000000040a0a7212 */ /* 0x000fe400078e3cff */
[----:B--2---:R-:W-:-:S04]  /*2fd0*/  SEL R0, RZ, 0x1, P0 ;  /* 0x00000001ff007807 */ /* 0x004fc80000000000 */
[----:B------:R-:W-:Y:S01]  /*2fe0*/  LOP3.LUT R9, R9, R0, RZ, 0x3c, !PT ;  /* 0x0000000009097212 */ /* 0x000fe200078e3cff */
[----:B------:R-:W-:Y:S06]  /*2ff0*/  @P3 BRA `(.L_x_51) ;  /* 0xfffffffc002c3947 */ /* 0x000fec000383ffff */
[----:B------:R-:W-:Y:S01]  /*3000*/  ULEA UR4, UR5, UR6, 0x3 ;  /* 0x0000000605047291 */ /* 0x000fe2000f8e18ff */
[----:B------:R-:W-:-:S08]  /*3010*/  SHF.L.U32 R2, R12, 0x1f, RZ ;  /* 0x0000001f0c027819 */ /* 0x000fd000000006ff */
[----:B------:R-:W1:Y:S02]  /*3020*/  SYNCS.PHASECHK.TRANS64 P0, [UR4+0xa0], R2 ;  /* 0x0000a002ff0075a7 */ /* 0x000e640008001004 */
[----:B-1----:R-:W-:Y:S05]  /*3030*/  @P0 BRA `(.L_x_52) ;  /* 0x0000000000080947 */ /* 0x002fea0003800000 */
[----:B------:R-:W1:Y:S02]  /*3040*/  SYNCS.PHASECHK.TRANS64.TRYWAIT P0, [UR4+0xa0], R2 ;  /* 0x0000a002ff0075a7 */ /* 0x000e640008001104 */
[----:B-1----:R-:W-:Y:S05]  /*3050*/  @!P0 BRA `(.L_x_53) ;  /* 0x0000006000888947 */ /* 0x002fea0003800000 */
.L_x_52:
[----:B------:R-:W-:-:S04]  /*3060*/  UIADD3 UR7, UPT, UPT, UR5, 0x1, URZ ;  /* 0x0000000105077890 */ /* 0x000fc8000fffe0ff */
[----:B------:R-:W-:-:S04]  /*3070*/  UISETP.NE.AND UP0, UPT, UR7, 0x2, UPT ;  /* 0x000000020700788c */ /* 0x000fc8000bf05270 */
[----:B------:R-:W-:Y:S02]  /*3080*/  USEL UR8, URZ, 0x1, UP0 ;  /* 0x00000001ff087887 */ /* 0x000fe40008000000 */
[----:B------:R-:W-:-:S04]  /*3090*/  USEL UR7, UR7, URZ, UP0 ;  /* 0x000000ff07077287 */ /* 0x000fc80008000000 */
[----:B------:R-:W-:Y:S01]  /*30a0*/  ULEA UR7, UR7, UR6, 0x3 ;  /* 0x0000000607077291 */ /* 0x000fe2000f8e18ff */
[----:B-1----:R-:W-:-:S04]  /*30b0*/  LOP3.LUT R2, R12, UR8, RZ, 0x3c, !PT ;  /* 0x000000080c027c12 */ /* 0x002fc8000f8e3cff */
[----:B------:R-:W-:-:S04]  /*30c0*/  SHF.L.U32 R0, R2, 0x1f, RZ ;  /* 0x0000001f02007819 */ /* 0x000fc800000006ff */
[----:B------:R-:W1:Y:S02]  /*30d0*/  SYNCS.PHASECHK.TRANS64 P0, [UR7+0xa0], R0 ;  /* 0x0000a000ff0075a7 */ /* 0x000e640008001007 */
[----:B-1----:R-:W-:Y:S05]  /*30e0*/  @P0 EXIT ;  /* 0x000000000000094d */ /* 0x002fea0003800000 */
[----:B------:R-:W-:Y:S02]  /*30f0*/  SHF.L.U32 R2, R2, 0x1f, RZ ;  /* 0x0000001f02027819 */ /* 0x000fe400000006ff */
[----:B------:R-:W-:-:S07]  /*3100*/  MOV R0, UR7 ;  /* 0x0000000700007c02 */ /* 0x000fce0008000f00 */
.L_x_54:
[----:B-1----:R1:W2:Y:S02]  /*3110*/  SYNCS.PHASECHK.TRANS64.TRYWAIT P0, [R0+URZ+0xa0], R2 ;  /* 0x0000a002000075a7 */ /* 0x0022a400080011ff */
[----:B--2---:R-:W-:Y:S05]  /*3120*/  @!P0 NANOSLEEP.SYNCS 0x989680 ;  /* 0x009896800000895d */ /* 0x004fea0003900000 */
[----:B------:R-:W2:Y:S02]  /*3130*/  @!P0 SYNCS.PHASECHK.TRANS64 P0, [R0+URZ+0xa0], R2 ;  /* 0x0000a002000085a7 */ /* 0x000ea400080010ff */
[----:B--2---:R-:W-:Y:S05]  /*3140*/  @P0 EXIT ;  /* 0x000000000000094d */ /* 0x004fea0003800000 */
[----:B------:R-:W-:Y:S05]  /*3150*/  BRA `(.L_x_54) ;  /* 0xfffffffc00ec7947 */ /* 0x000fea000383ffff */
.L_x_47:
[----:B------:R-:W-:Y:S05]  /*3160*/  BRA.U UP4, `(.L_x_55) ;  /* 0x0000001104dc7547 */ /* 0x000fea000b800000 */
[----:B------:R-:W1:Y:S01]  /*3170*/  S2UR UR7, SR_CgaCtaId ;  /* 0x00000000000779c3 */ /* 0x000e620000008800 */
[----:B------:R-:W-:Y:S01]  /*3180*/  UMOV UR4, 0x40 ;  /* 0x0000004000047882 */ /* 0x000fe20000000000 */
[----:B------:R-:W-:Y:S01]  /*3190*/  NOP ;  /* 0x0000000000007918 */ /* 0x000fe20000000000 */
[----:B------:R-:W-:Y:S01]  /*31a0*/  UMOV UR6, 0x400 ;  /* 0x0000040000067882 */ /* 0x000fe20000000000 */
[----:B-1----:R-:W-:Y:S02]  /*31b0*/  ULEA UR5, UR7, UR4, 0x18 ;  /* 0x0000000407057291 */ /* 0x002fe4000f8ec0ff */
[----:B------:R-:W-:-:S07]  /*31c0*/  ULEA UR6, UR7, UR6, 0x18 ;  /* 0x0000000607067291 */ /* 0x000fce000f8ec0ff */
[----:B------:R-:W1:Y:S02]  /*31d0*/  LDS.U8 R3, [UR5+0x1c] ;  /* 0x00001c05ff037984 */ /* 0x000e640008000000 */
[----:B-1----:R-:W-:-:S13]  /*31e0*/  ISETP.NE.AND P0, PT, R3, RZ, PT ;  /* 0x000000ff0300720c */ /* 0x002fda0003f05270 */
[----:B------:R-:W-:Y:S05]  /*31f0*/  @P0 BRA `(.L_x_56) ;  /* 0x0000000400080947 */ /* 0x000fea0003800000 */
[----:B------:R-:W-:Y:S02]  /*3200*/  UISETP.NE.U32.AND UP1, UPT, UR46, 0x1, UPT ;  /* 0x000000012e00788c */ /* 0x000fe4000bf25070 */
[----:B------:R-:W-:-:S07]  /*3210*/  UIADD3 UR7, UPT, UPT, UR5, 0x8, URZ ;  /* 0x0000000805077890 */ /* 0x000fce000fffe0ff */
[----:B------:R-:W-:Y:S05]  /*3220*/  BRA.U !UP1, `(.L_x_57) ;  /* 0x00000001099c7547 */ /* 0x000fea000b800000 */
[----:B------:R-:W-:Y:S01]  /*3230*/  ELECT P0, URZ, PT ;  /* 0x0000000000ff782f */ /* 0x000fe20003800000 */
[----:B------:R-:W-:-:S12]  /*3240*/  BSSY B0, `(.L_x_57) ;  /* 0x0000025000007945 */ /* 0x000fd80003800000 */
[----:B------:R-:W-:Y:S05]  /*3250*/  @!P0 BRA `(.L_x_58) ;  /* 0x00000000008c8947 */ /* 0x000fea0003800000 */
[----:B------:R-:W-:-:S05]  /*3260*/  UMOV UR4, 0x10 ;  /* 0x0000001000047882 */ /* 0x000fca0000000000 */
[----:B------:R-:W-:Y:S04]  /*3270*/  DEPBAR.LE SB1, 0x36 ;  /* 0x00009d800000791a */ /* 0x000fe80000000000 */
[----:B------:R-:W1:Y:S02]  /*3280*/  UTCATOMSWS.2CTA.FIND_AND_SET.ALIGN UP0, UR4, UR4 ;  /* 0x00000004000475e3 */ /* 0x000e640008200800 */
[----:B-1----:R-:W-:Y:S01]  /*3290*/  MOV R10, UR4 ;  /* 0x00000004000a7c02 */ /* 0x002fe20008000f00 */
[----:B------:R-:W-:Y:S06]  /*32a0*/  BRA.U UP0, `(.L_x_59) ;  /* 0x0000000100187547 */ /* 0x000fec000b800000 */
.L_x_60:
[----:B------:R-:W-:Y:S05]  /*32b0*/  NANOSLEEP 0x64 ;  /* 0x000000640000795d */ /* 0x000fea0003800000 */
[----:B------:R-:W-:-:S05]  /*32c0*/  UMOV UR4, 0x10 ;  /* 0x0000001000047882 */ /* 0x000fca0000000000 */
[----:B------:R-:W-:Y:S04]  /*32d0*/  DEPBAR.LE SB1, 0x36 ;  /* 0x00009d800000791a */ /* 0x000fe80000000000 */
[----:B------:R-:W1:Y:S02]  /*32e0*/  UTCATOMSWS.2CTA.FIND_AND_SET.ALIGN UP0, UR4, UR4 ;  /* 0x00000004000475e3 */ /* 0x000e640008200800 */
[----:B-1----:R-:W-:Y:S01]  /*32f0*/  MOV R10, UR4 ;  /* 0x00000004000a7c02 */ /* 0x002fe20008000f00 */
[----:B------:R-:W-:Y:S05]  /*3300*/  BRA.U !UP0, `(.L_x_60) ;  /* 0xfffffffd08e87547 */ /* 0x000fea000b83ffff */
.L_x_59:
[----:B------:R-:W1:Y:S01]  /*3310*/  LDS R6, [UR5+0x10] ;  /* 0x00001005ff067984 */ /* 0x000e620008000800 */
[----:B------:R-:W-:Y:S01]  /*3320*/  IMAD.U32 R3, RZ, RZ, UR6 ;  /* 0x00000006ff037e24 */ /* 0x000fe2000f8e00ff */
[----:B------:R-:W-:-:S03]  /*3330*/  MOV R4, UR45 ;  /* 0x0000002d00047c02 */ /* 0x000fc60008000f00 */
[----:B------:R-:W-:Y:S01]  /*3340*/  VIADD R3, R3, 0x140 ;  /* 0x0000014003037836 */ /* 0x000fe20000000000 */
[----:B-1----:R-:W-:-:S04]  /*3350*/  SHF.L.U32 R6, R6, 0x1f, RZ ;  /* 0x0000001f06067819 */ /* 0x002fc800000006ff */
[----:B------:R-:W1:Y:S02]  /*3360*/  SYNCS.PHASECHK.TRANS64.TRYWAIT P0, [UR5+0x8], R6 ;  /* 0x00000806ff0075a7 */ /* 0x000e640008001105 */
[----:B-1----:R-:W-:Y:S05]  /*3370*/  @P0 BRA `(.L_x_61) ;  /* 0x0000000000080947 */ /* 0x002fea0003800000 */
[----:B------:R-:W1:Y:S02]  /*3380*/  SYNCS.PHASECHK.TRANS64.TRYWAIT P0, [UR5+0x8], R6 ;  /* 0x00000806ff0075a7 */ /* 0x000e640008001105 */
[----:B-1----:R-:W-:Y:S05]  /*3390*/  @!P0 BRA `(.L_x_62) ;  /* 0x0000005c00d08947 */ /* 0x002fea0003800000 */
.L_x_61:
[----:B------:R-:W-:Y:S01]  /*33a0*/  PRMT R4, R4, 0x654, R3 ;  /* 0x0000065404047816 */ /* 0x000fe20000000003 */
[----:B------:R-:W-:Y:S01]  /*33b0*/  HFMA2 R3, -RZ, RZ, 0, 5.9604644775390625e-08 ;  /* 0x00000001ff037431 */ /* 0x000fe200000001ff */
[----:B------:R-:W-:Y:S01]  /*33c0*/  UPRMT UR4, UR45, 0x654, UR7 ;  /* 0x000006542d047896 */ /* 0x000fe20008000007 */
[----:B------:R-:W-:Y:S02]  /*33d0*/  IMAD.MOV.U32 R8, RZ, RZ, 0xffff ;  /* 0x0000ffffff087424 */ /* 0x000fe400078e00ff */
[----:B-1----:R-:W-:Y:S02]  /*33e0*/  IMAD.MOV.U32 R6, RZ, RZ, 0x4 ;  /* 0x00000004ff067424 */ /* 0x002fe400078e00ff */
[----:B------:R-:W-:Y:S01]  /*33f0*/  IMAD.SHL.U32 R9, R10, 0x20, RZ ;  /* 0x000000200a097824 */ /* 0x000fe200078e00ff */
[----:B------:R-:W-:Y:S02]  /*3400*/  MOV R5, UR4 ;  /* 0x0000000400057c02 */ /* 0x000fe40008000f00 */
[-C--:B------:R-:W-:Y:S01]  /*3410*/  SHF.L.U32 R8, R8, R10.reuse, RZ ;  /* 0x0000000a08087219 */ /* 0x080fe200000006ff */
[----:B------:R1:W-:Y:S01]  /*3420*/  SYNCS.ARRIVE.TRANS64.RED RZ, [UR4], R6 ;  /* 0x00000006ffff79a7 */ /* 0x0003e20008000404 */
[----:B------:R-:W-:Y:S01]  /*3430*/  SHF.L.U32 R7, R3, R10, RZ ;  /* 0x0000000a03077219 */ /* 0x000fe200000006ff */
[----:B------:R1:W-:Y:S04]  /*3440*/  STS [UR6+0x140], R9 ;  /* 0x00014009ff007988 */ /* 0x0003e80008000806 */
[----:B------:R1:W-:Y:S04]  /*3450*/  STAS [R4.64], R10 ;  /* 0x0000000a04007dbd */ /* 0x0003e8000c0008ff */
[----:B------:R1:W-:Y:S04]  /*3460*/  ATOMS.OR RZ, [UR5+0x14], R8 ;  /* 0x00001408ffff798c */ /* 0x0003e8000b000005 */
[----:B------:R1:W-:Y:S04]  /*3470*/  ATOMS.OR RZ, [UR5+0x18], R7 ;  /* 0x00001807ffff798c */ /* 0x0003e8000b000005 */
[----:B------:R1:W-:Y:S02]  /*3480*/  ATOMS.XOR RZ, [UR5+0x10], R3 ;  /* 0x00001003ffff798c */ /* 0x0003e4000b800005 */
.L_x_58:
[----:B------:R-:W-:Y:S05]  /*3490*/  BSYNC B0 ;  /* 0x0000000000007941 */ /* 0x000fea0003800000 */
.L_x_57:
[----:B------:R-:W-:Y:S05]  /*34a0*/  BRA.U UP1, `(.L_x_63) ;  /* 0x00000001016c7547 */ /* 0x000fea000b800000 */
[----:B------:R-:W-:-:S03]  /*34b0*/  UMOV UR4, 0xffffffff ;  /* 0xffffffff00047882 */ /* 0x000fc60000000000 */
[----:B------:R-:W-:Y:S05]  /*34c0*/  BRA.DIV UR4, `(.L_x_64) ;  /* 0x0000005e049c7947 */ /* 0x000fea000b800000 */
[----:B------:R-:W-:-:S13]  /*34d0*/  ELECT P0, URZ, PT ;  /* 0x0000000000ff782f */ /* 0x000fda0003800000 */
.L_x_166:
[----:B------:R-:W-:Y:S05]  /*34e0*/  @!P0 BRA `(.L_x_63) ;  /* 0x00000000005c8947 */ /* 0x000fea0003800000 */
[----:B-1----:R-:W1:Y:S02]  /*34f0*/  LDS R4, [UR5+0x10] ;  /* 0x00001005ff047984 */ /* 0x002e640008000800 */
[----:B-1----:R-:W-:-:S04]  /*3500*/  SHF.L.U32 R4, R4, 0x1f, RZ ;  /* 0x0000001f04047819 */ /* 0x002fc800000006ff */
[----:B------:R-:W1:Y:S02]  /*3510*/  SYNCS.PHASECHK.TRANS64.TRYWAIT P0, [UR5+0x8], R4 ;  /* 0x00000804ff0075a7 */ /* 0x000e640008001105 */
[----:B-1----:R-:W-:Y:S05]  /*3520*/  @P0 BRA `(.L_x_65) ;  /* 0x0000000000080947 */ /* 0x002fea0003800000 */
[----:B------:R-:W1:Y:S02]  /*3530*/  SYNCS.PHASECHK.TRANS64.TRYWAIT P0, [UR5+0x8], R4 ;  /* 0x00000804ff0075a7 */ /* 0x000e640008001105 */
[----:B-1----:R-:W-:Y:S05]  /*3540*/  @!P0 BRA `(.L_x_66) ;  /* 0x0000005c00a08947 */ /* 0x002fea0003800000 */
.L_x_65:
[----:B------:R-:W2:Y:S01]  /*3550*/  LDS R6, [UR6+0x140] ;  /* 0x00014006ff067984 */ /* 0x000ea20008000800 */
[----:B-1----:R-:W-:Y:S02]  /*3560*/  HFMA2 R3, -RZ, RZ, 0, 5.9604644775390625e-08 ;  /* 0x00000001ff037431 */ /* 0x002fe400000001ff */
[----:B------:R-:W-:Y:S01]  /*3570*/  IMAD.MOV.U32 R4, RZ, RZ, 0xffff ;  /* 0x0000ffffff047424 */ /* 0x000fe200078e00ff */
[----:B------:R-:W-:Y:S01]  /*3580*/  UPRMT UR4, UR45, 0x654, UR7 ;  /* 0x000006542d047896 */ /* 0x000fe20008000007 */
[----:B--2---:R-:W-:-:S03]  /*3590*/  IMAD.SHL.U32 R5, R6, 0x20, RZ ;  /* 0x0000002006057824 */ /* 0x004fc600078e00ff */
[-C--:B------:R-:W-:Y:S02]  /*35a0*/  SHF.L.U32 R4, R4, R6.reuse, RZ ;  /* 0x0000000604047219 */ /* 0x080fe400000006ff */
[----:B------:R-:W-:Y:S01]  /*35b0*/  SHF.L.U32 R6, R3, R6, RZ ;  /* 0x0000000603067219 */ /* 0x000fe200000006ff */
[----:B------:R2:W-:Y:S04]  /*35c0*/  STS [UR6+0x140], R5 ;  /* 0x00014005ff007988 */ /* 0x0005e80008000806 */
[----:B------:R2:W-:Y:S04]  /*35d0*/  ATOMS.OR RZ, [UR5+0x14], R4 ;  /* 0x00001404ffff798c */ /* 0x0005e8000b000005 */
[----:B------:R2:W-:Y:S01]  /*35e0*/  ATOMS.OR RZ, [UR5+0x18], R6 ;  /* 0x00001806ffff798c */ /* 0x0005e2000b000005 */
[----:B------:R-:W-:Y:S03]  /*35f0*/  SYNCS.ARRIVE.TRANS64.RED.A1T0 RZ, [UR4], RZ ;  /* 0x000000ffffff79a7 */ /* 0x000fe60008100404 */
[----:B------:R2:W-:Y:S01]  /*3600*/  ATOMS.XOR RZ, [UR5+0x10], R3 ;  /* 0x00001003ffff798c */ /* 0x0005e2000b800005 */
[----:B------:R-:W-:Y:S05]  /*3610*/  BRA `(.L_x_63) ;  /* 0x0000000000107947 */ /* 0x000fea0003800000 */
.L_x_56:
[----:B------:R-:W-:Y:S02]  /*3620*/  MOV R3, 0xffffffff ;  /* 0xffffffff00037802 */ /* 0x000fe40000000f00 */
[----:B------:R-:W-:-:S03]  /*3630*/  MOV R4, 0x3660 ;  /* 0x0000366000047802 */ /* 0x000fc60000000f00 */
[----:B------:R1:W-:Y:S04]  /*3640*/  STS [UR6+0x140], R3 ;  /* 0x00014003ff007988 */ /* 0x0003e80008000806 */
[----:B-1---5:R-:W-:Y:S05]  /*3650*/  CALL.REL.NOINC `($__internal_1_$__cuda_sm10x_tcgen05_guardrail_trap_phase_invalid_during_alloc) ;  /* 0x0000006400747944 */ /* 0x022fea0003c00000 */
.L_x_63:
[----:B------:R-:W-:Y:S05]  /*3660*/  WARPSYNC.ALL ;  /* 0x0000000000007948 */ /* 0x000fea0003800000 */
[----:B------:R-:W3:Y:S01]  /*3670*/  S2UR UR4, SR_CgaCtaId ;  /* 0x00000000000479c3 */ /* 0x000ee20000008800 */
[----:B------:R-:W-:Y:S01]  /*3680*/  UMOV UR26, 0x400 ;  /* 0x00000400001a7882 */ /* 0x000fe20000000000 */
[----:B------:R-:W-:-:S06]  /*3690*/  NOP ;  /* 0x0000000000007918 */ /* 0x000fcc0000000000 */
[----:B------:R-:W-:Y:S06]  /*36a0*/  BAR.ARV 0x6, 0xa0 ;  /* 0x0182800000007b1d */ /* 0x000fec0000002000 */
[----:B------:R-:W4:Y:S01]  /*36b0*/  LDCU UR6, c[0x0][0x38c] ;  /* 0x00007180ff0677ac */ /* 0x000f220008000800 */
[----:B------:R-:W-:Y:S01]  /*36c0*/  LOP3.LUT R0, R0, 0xffff, RZ, 0xc0, !PT ;  /* 0x0000ffff00007812 */ /* 0x000fe200078ec0ff */
[----:B-1----:R-:W-:Y:S01]  /*36d0*/  IMAD.MOV.U32 R9, RZ, RZ, 0x1 ;  /* 0x00000001ff097424 */ /* 0x002fe200078e00ff */
[----:B------:R-:W-:Y:S01]  /*36e0*/  LOP3.LUT R2, R2, 0xffff, RZ, 0xc0, !PT ;  /* 0x0000ffff02027812 */ /* 0x000fe200078ec0ff */
[----:B------:R-:W-:Y:S01]  /*36f0*/  IMAD.MOV.U32 R8, RZ, RZ, RZ ;  /* 0x000000ffff087224 */ /* 0x000fe200078e00ff */
[----:B------:R-:W-:Y:S01]  /*3700*/  R2UR UR42, R0 ;  /* 0x00000000002a72ca */ /* 0x000fe200000e0000 */
[----:B------:R-:W-:Y:S01]  /*3710*/  UMOV UR32, URZ ;  /* 0x000000ff00207c82 */ /* 0x000fe20008000000 */
[----:B------:R-:W-:Y:S01]  /*3720*/  R2UR UR28, R2 ;  /* 0x00000000021c72ca */ /* 0x000fe200000e0000 */
[----:B------:R-:W-:Y:S01]  /*3730*/  UMOV UR23, URZ ;  /* 0x000000ff00177c82 */ /* 0x000fe20008000000 */
[----:B------:R-:W-:Y:S01]  /*3740*/  UMOV UR22, URZ ;  /* 0x000000ff00167c82 */ /* 0x000fe20008000000 */
[----:B---3--:R-:W-:-:S02]  /*3750*/  ULEA UR26, UR4, UR26, 0x18 ;  /* 0x0000001a041a7291 */ /* 0x008fc4000f8ec0ff */
[----:B------:R-:W-:Y:S02]  /*3760*/  UISETP.NE.AND UP3, UPT, UR46, URZ, UPT ;  /* 0x000000ff2e00728c */ /* 0x000fe4000bf65270 */
[----:B------:R-:W-:Y:S02]  /*3770*/  UIADD3 UR5, UPT, UPT, UR26, 0x8400, URZ ;  /* 0x000084001a057890 */ /* 0x000fe4000fffe0ff */
[----:B------:R-:W-:Y:S02]  /*3780*/  UIADD3 UR4, UPT, UPT, UR26, 0x18400, URZ ;  /* 0x000184001a047890 */ /* 0x000fe4000fffe0ff */
[----:B----4-:R-:W-:Y:S01]  /*3790*/  UIADD3 UR6, UPT, UPT, UR6, 0x1f, URZ ;  /* 0x0000001f06067890 */ /* 0x010fe2000fffe0ff */
[----:B--2---:R-:W1:Y:S01]  /*37a0*/  LDS R3, [UR26+0x140] ;  /* 0x0001401aff037984 */ /* 0x004e620008000800 */
[----:B------:R-:W-:Y:S02]  /*37b0*/  USHF.R.U32.HI UR5, URZ, 0x4, UR5 ;  /* 0x00000004ff057899 */ /* 0x000fe40008011605 */
[----:B------:R-:W-:-:S02]  /*37c0*/  USHF.R.S32.HI UR33, URZ, 0x1f, UR6 ;  /* 0x0000001fff217899 */ /* 0x000fc40008011406 */
[----:B------:R-:W-:Y:S02]  /*37d0*/  USHF.R.U32.HI UR4, URZ, 0x4, UR4 ;  /* 0x00000004ff047899 */ /* 0x000fe40008011604 */
[----:B------:R-:W-:Y:S02]  /*37e0*/  ULEA.HI UR33, UR33, UR6, URZ, 0x5 ;  /* 0x0000000621217291 */ /* 0x000fe4000f8f28ff */
[----:B------:R-:W-:Y:S02]  /*37f0*/  ULOP3.LUT UR5, UR5, 0x3fff, URZ, 0xc0, !UPT ;  /* 0x00003fff05057892 */ /* 0x000fe4000f8ec0ff */
[----:B------:R-:W-:Y:S02]  /*3800*/  USHF.R.S32.HI UR33, URZ, 0x5, UR33 ;  /* 0x00000005ff217899 */ /* 0x000fe40008011421 */
[----:B------:R-:W-:Y:S02]  /*3810*/  ULOP3.LUT UR30, UR4, 0x3fff, URZ, 0xc0, !UPT ;  /* 0x00003fff041e7892 */ /* 0x000fe4000f8ec0ff */
[----:B------:R-:W-:Y:S01]  /*3820*/  UISETP.LT.AND UP0, UPT, UR33, 0x1, UPT ;  /* 0x000000012100788c */ /* 0x000fe2000bf01270 */
[----:B------:R-:W-:Y:S01]  /*3830*/  UMOV UR40, 0x0 ;  /* 0x0000000000287882 */ /* 0x000fe20000000000 */
[----:B------:R-:W-:Y:S01]  /*3840*/  UMOV UR41, 0x10100910 ;  /* 0x1010091000297882 */ /* 0x000fe20000000000 */
[----:B------:R-:W-:-:S02]  /*3850*/  ULOP3.LUT UR29, UR5, 0x10000, URZ, 0xfc, !UPT ;  /* 0x00010000051d7892 */ /* 0x000fc4000f8efcff */
[----:B------:R-:W-:Y:S02]  /*3860*/  ULOP3.LUT UR30, UR30, 0x10000, URZ, 0xfc, !UPT ;  /* 0x000100001e1e7892 */ /* 0x000fe4000f8efcff */
[----:B------:R-:W-:Y:S01]  /*3870*/  USEL UR43, UR33, 0x1, !UP0 ;  /* 0x00000001212b7887 */ /* 0x000fe2000c000000 */
[----:B------:R-:W-:Y:S01]  /*3880*/  UMOV UR38, 0x0 ;  /* 0x0000000000267882 */ /* 0x000fe20000000000 */
[----:B------:R-:W-:Y:S01]  /*3890*/  UMOV UR39, 0x10100910 ;  /* 0x1010091000277882 */ /* 0x000fe20000000000 */
[----:B------:R-:W-:Y:S01]  /*38a0*/  UMOV UR36, 0x0 ;  /* 0x0000000000247882 */ /* 0x000fe20000000000 */
[----:B------:R-:W-:Y:S01]  /*38b0*/  UMOV UR37, 0x10100910 ;  /* 0x1010091000257882 */ /* 0x000fe20000000000 */
[----:B------:R-:W-:Y:S01]  /*38c0*/  UMOV UR34, 0x0 ;  /* 0x0000000000227882 */ /* 0x000fe20000000000 */
[----:B------:R-:W-:Y:S01]  /*38d0*/  UMOV UR35, 0x10100910 ;  /* 0x1010091000237882 */ /* 0x000fe20000000000 */
[----:B-1----:R-:W-:Y:S02]  /*38e0*/  R2UR UR44, R3 ;  /* 0x00000000032c72ca */ /* 0x002fe400000e0000 */
[----:B------:R-:W-:-:S13]  /*38f0*/  CS2R R2, SRZ ;  /* 0x0000000000027805 */ /* 0x000fda000001ff00 */
.L_x_74:
[C---:B------:R-:W-:Y:S02]  /*3900*/  LEA R0, R8.reuse, UR26, 0x3 ;  /* 0x0000001a08007c11 */ /* 0x040fe4000f8e18ff */
[----:B------:R-:W-:Y:S02]  /*3910*/  SHF.L.U32 R4, R3, 0x1f, RZ ;  /* 0x0000001f03047819 */ /* 0x000fe400000006ff */
[----:B------:R-:W-:Y:S02]  /*3920*/  LEA R5, R8, UR26, 0x4 ;  /* 0x0000001a08057c11 */ /* 0x000fe4000f8e20ff */
[----:B------:R-:W1:Y:S02]  /*3930*/  SYNCS.PHASECHK.TRANS64.TRYWAIT P0, [R0+URZ+0x90], R4 ;  /* 0x00009004000075a7 */ /* 0x000e6400080011ff */
[----:B-1-3--:R-:W-:Y:S05]  /*3940*/  @!P0 BRA `(.L_x_67) ;  /* 0x0000005800b88947 */ /* 0x00afea0003800000 */
.L_x_167:
[----:B-1----:R-:W1:Y:S01]  /*3950*/  LDS.128 R4, [R5+0x120] ;  /* 0x0001200005047984 */ /* 0x002e620000000c00 */
[----:B------:R-:W-:Y:S02]  /*3960*/  VIADD R0, R0, 0xa0 ;  /* 0x000000a000007836 */ /* 0x000fe40000000000 */
[----:B------:R-:W-:Y:S01]  /*3970*/  VIADD R8, R8, 0x1 ;  /* 0x0000000108087836 */ /* 0x000fe20000000000 */
[----:B------:R-:W-:Y:S01]  /*3980*/  @!PT LDS RZ, [RZ] ;  /* 0x00000000fffff984 */ /* 0x000fe20000000800 */
[----:B------:R-:W-:Y:S01]  /*3990*/  @!PT LDS RZ, [RZ] ;  /* 0x00000000fffff984 */ /* 0x000fe20000000800 */
[----:B------:R-:W-:Y:S01]  /*39a0*/  @!PT LDS RZ, [RZ] ;  /* 0x00000000fffff984 */ /* 0x000fe20000000800 */
[----:B------:R-:W-:Y:S01]  /*39b0*/  @!PT LDS RZ, [RZ] ;  /* 0x00000000fffff984 */ /* 0x000fe20000000800 */
[----:B------:R2:W-:Y:S06]  /*39c0*/  MEMBAR.ALL.CTA ;  /* 0x0000000000007992 */ /* 0x0005ec0000008000 */
[----:B--2---:R-:W2:Y:S01]  /*39d0*/  FENCE.VIEW.ASYNC.S ;  /* 0x00000000000073c6 */ /* 0x004ea20000000000 */
[----:B------:R-:W-:-:S04]  /*39e0*/  PRMT R0, RZ, 0x654, R0 ;  /* 0x00000654ff007816 */ /* 0x000fc80000000000 */
[----:B--2---:R2:W-:Y:S01]  /*39f0*/  SYNCS.ARRIVE.TRANS64.RED.A1T0 RZ, [R0+URZ], RZ ;  /* 0x000000ff00ff79a7 */ /* 0x0045e200081004ff */
[----:B-1----:R-:W-:Y:S01]  /*3a00*/  LOP3.LUT P1, RZ, R6, 0x1, RZ, 0xc0, !PT ;  /* 0x0000000106ff7812 */ /* 0x002fe2000782c0ff */
[----:B--2---:R-:W-:-:S12]  /*3a10*/  BRA.U UP3, `(.L_x_68) ;  /* 0x0000000503087547 */ /* 0x004fd8000b800000 */
[----:B------:R-:W1:Y:S01]  /*3a20*/  LDCU UR4, c[0x0][0x38c] ;  /* 0x00007180ff0477ac */ /* 0x000e620008000800 */
[----:B------:R-:W-:Y:S02]  /*3a30*/  PLOP3.LUT P2, PT, PT, PT, PT, 0x80, 0x8 ;  /* 0x000000000008781c */ /* 0x000fe40003f4f070 */
[----:B------:R-:W-:Y:S01]  /*3a40*/  SHF.L.U32 R4, R9, 0x1f, RZ ;  /* 0x0000001f09047819 */ /* 0x000fe200000006ff */
[----:B------:R-:W-:Y:S02]  /*3a50*/  ULEA UR31, UR32, UR26, 0x3 ;  /* 0x0000001a201f7291 */ /* 0x000fe4000f8e18ff */
[----:B------:R-:W-:Y:S02]  /*3a60*/  ULEA UR11, UR32, UR44, 0x6 ;  /* 0x0000002c200b7291 */ /* 0x000fe4000f8e30ff */
[----:B-1----:R-:W-:-:S06]  /*3a70*/  UISETP.GE.AND UP0, UPT, UR4, 0x1, UPT ;  /* 0x000000010400788c */ /* 0x002fcc000bf06270 */
[----:B------:R-:W-:-:S05]  /*3a80*/  PLOP3.LUT P0, PT, PT, PT, UP0, 0x80, 0x8 ;  /* 0x000000000008781c */ /* 0x000fca0003f0f008 */
[----:B------:R-:W-:-:S08]  /*3a90*/  @UP0 ULEA UR4, UR23, UR26, 0x3 ;  /* 0x0000001a17040291 */ /* 0x000fd0000f8e18ff */
[----:B------:R-:W-:-:S04]  /*3aa0*/  @P0 SHF.L.U32 R0, R2, 0x1f, RZ ;  /* 0x0000001f02000819 */ /* 0x000fc800000006ff */
[----:B------:R1:W2:Y:S01]  /*3ab0*/  @P0 SYNCS.PHASECHK.TRANS64.TRYWAIT P2, [UR4], R0 ;  /* 0x00000000ff0005a7 */ /* 0x0002a20008041104 */
[----:B------:R-:W3:Y:S02]  /*3ac0*/  SYNCS.PHASECHK.TRANS64.TRYWAIT P0, [UR31+0xd0], R4 ;  /* 0x0000d004ff0075a7 */ /* 0x000ee4000800111f */
[----:B-123--:R-:W-:Y:S05]  /*3ad0*/  @!P0 BRA `(.L_x_69) ;  /* 0x0000005800688947 */ /* 0x00efea0003800000 */
.L_x_169:
[----:B------:R-:W-:Y:S01]  /*3ae0*/  UMOV UR27, UR22 ;  /* 0x00000016001b7c82 */ /* 0x000fe20008000000 */
[----:B------:R-:W-:Y:S05]  /*3af0*/  BRA.U !UP0, `(.L_x_70) ;  /* 0x0000000108c07547 */ /* 0x000fea000b800000 */
[----:B------:R-:W-:Y:S02]  /*3b00*/  UIADD3 UR27, UPT, UPT, UR43, UR22, URZ ;  /* 0x000000162b1b7290 */ /* 0x000fe4000fffe0ff */
[----:B------:R-:W-:Y:S01]  /*3b10*/  UPLOP3.LUT UP2, UPT, UPT, UPT, UPT, 0x40, 0x4 ;  /* 0x000000000004789c */ /* 0x000fe20003f4e870 */
[----:B------:R-:W-:Y:S01]  /*3b20*/  UMOV UR24, UR33 ;  /* 0x0000002100187c82 */ /* 0x000fe20008000000 */
[----:B------:R-:W-:-:S09]  /*3b30*/  UMOV UR10, UR23 ;  /* 0x00000017000a7c82 */ /* 0x000fd20008000000 */
.L_x_73:
[----:B--2---:R-:W-:Y:S01]  /*3b40*/  ULEA UR5, UR10, UR26, 0x3 ;  /* 0x0000001a0a057291 */ /* 0x004fe2000f8e18ff */
[----:B---3--:R-:W-:Y:S11]  /*3b50*/  @P2 BRA `(.L_x_71) ;  /* 0x00000000000c2947 */ /* 0x008ff60003800000 */
[----:B-1----:R-:W-:Y:S04]  /*3b60*/  SHF.L.U32 R4, R2, 0x1f, RZ ;  /* 0x0000001f02047819 */ /* 0x002fe800000006ff */
[----:B------:R-:W1:Y:S02]  /*3b70*/  SYNCS.PHASECHK.TRANS64.TRYWAIT P0, [UR5], R4 ;  /* 0x00000004ff0075a7 */ /* 0x000e640008001105 */
[----:B-1----:R-:W-:Y:S05]  /*3b80*/  @!P0 BRA `(.L_x_72) ;  /* 0x0000005800548947 */ /* 0x002fea0003800000 */
.L_x_71:
[----:B------:R-:W-:Y:S01]  /*3b90*/  UISETP.NE.AND UP0, UPT, UR24, 0x1, UPT ;  /* 0x000000011800788c */ /* 0x000fe2000bf05270 */
[----:B------:R-:W-:Y:S01]  /*3ba0*/  PLOP3.LUT P2, PT, PT, PT, PT, 0x80, 0x8 ;  /* 0x000000000008781c */ /* 0x000fe20003f4f070 */
[----:B------:R-:W-:Y:S02]  /*3bb0*/  UIADD3 UR4, UPT, UPT, UR10, 0x1, URZ ;  /* 0x000000010a047890 */ /* 0x000fe4000fffe0ff */
[----:B------:R-:W-:Y:S02]  /*3bc0*/  UIADD3 UR25, UPT, UPT, UR5, 0x20, URZ ;  /* 0x0000002005197890 */ /* 0x000fe4000fffe0ff */
[----:B------:R-:W-:Y:S01]  /*3bd0*/  UISETP.NE.AND UP1, UPT, UR4, 0x4, UPT ;  /* 0x000000040400788c */ /* 0x000fe2000bf25270 */
[----:B------:R-:W-:Y:S01]  /*3be0*/  PLOP3.LUT P0, PT, PT, PT, UP0, 0x80, 0x8 ;  /* 0x000000000008781c */ /* 0x000fe20003f0f008 */
[----:B------:R-:W-:Y:S02]  /*3bf0*/  UIADD3 UR22, UPT, UPT, UR22, 0x1, URZ ;  /* 0x0000000116167890 */ /* 0x000fe4000fffe0ff */
[----:B------:R-:W-:Y:S02]  /*3c00*/  USEL UR6, URZ, 0x1, UP1 ;  /* 0x00000001ff067887 */ /* 0x000fe40008800000 */
[----:B------:R-:W-:Y:S02]  /*3c10*/  USEL UR23, UR4, URZ, UP1 ;  /* 0x000000ff04177287 */ /* 0x000fe40008800000 */
[----:B------:R-:W-:Y:S02]  /*3c20*/  UIADD3 UR24, UPT, UPT, UR24, -0x1, URZ ;  /* 0xffffffff18187890 */ /* 0x000fe4000fffe0ff */
[----:B------:R-:W-:Y:S01]  /*3c30*/  @UP0 ULEA UR4, UR23, UR26, 0x3 ;  /* 0x0000001a17040291 */ /* 0x000fe2000f8e18ff */
[----:B------:R-:W-:Y:S01]  /*3c40*/  LOP3.LUT R2, R2, UR6, RZ, 0x3c, !PT ;  /* 0x0000000602027c12 */ /* 0x000fe2000f8e3cff */
[----:B------:R-:W-:Y:S02]  /*3c50*/  ULEA UR6, UR10, UR30, 0x8 ;  /* 0x0000001e0a067291 */ /* 0x000fe4000f8e40ff */
[----:B------:R-:W-:Y:S01]  /*3c60*/  UISETP.NE.AND UP0, UPT, UR22, UR27, UPT ;  /* 0x0000001b1600728c */ /* 0x000fe2000bf05270 */
[----:B-1----:R-:W-:Y:S01]  /*3c70*/  @P0 SHF.L.U32 R0, R2, 0x1f, RZ ;  /* 0x0000001f02000819 */ /* 0x002fe200000006ff */
[----:B------:R-:W-:Y:S02]  /*3c80*/  UIADD3 UR20, UPT, UPT, UR6, 0x2, URZ ;  /* 0x0000000206147890 */ /* 0x000fe4000fffe0ff */
[----:B------:R-:W-:Y:S01]  /*3c90*/  UIADD3 UR16, UPT, UPT, UR6, 0x4, URZ ;  /* 0x0000000406107890 */ /* 0x000fe2000fffe0ff */
[----:B------:R2:W3:Y:S01]  /*3ca0*/  @P0 SYNCS.PHASECHK.TRANS64.TRYWAIT P2, [UR4], R0 ;  /* 0x00000000ff0005a7 */ /* 0x0004e20008041104 */
[----:B------:R-:W-:Y:S02]  /*3cb0*/  ULEA UR4, UR10, UR29, 0xa ;  /* 0x0000001d0a047291 */ /* 0x000fe4000f8e50ff */
[----:B------:R-:W-:Y:S02]  /*3cc0*/  UIADD3 UR12, UPT, UPT, UR6, 0x6, URZ ;  /* 0x00000006060c7890 */ /* 0x000fe4000fffe0ff */
[----:B------:R-:W-:Y:S02]  /*3cd0*/  UIADD3 UR18, UPT, UPT, UR4, 0x2, URZ ;  /* 0x0000000204127890 */ /* 0x000fe4000fffe0ff */
[----:B------:R-:W-:Y:S02]  /*3ce0*/  UIADD3 UR14, UPT, UPT, UR4, 0x4, URZ ;  /* 0x00000004040e7890 */ /* 0x000fe4000fffe0ff */
[----:B------:R-:W-:Y:S01]  /*3cf0*/  UIADD3 UR8, UPT, UPT, UR4, 0x6, URZ ;  /* 0x0000000604087890 */ /* 0x000fe2000fffe0ff */
[----:B------:R-:W-:Y:S01]  /*3d00*/  UMOV UR7, 0x40004040 ;  /* 0x4000404000077882 */ /* 0x000fe20000000000 */
[----:B------:R-:W-:Y:S01]  /*3d10*/  UMOV UR5, 0x40004040 ;  /* 0x4000404000057882 */ /* 0x000fe20000000000 */
[----:B------:R-:W-:Y:S01]  /*3d20*/  UMOV UR21, 0x40004040 ;  /* 0x4000404000157882 */ /* 0x000fe20000000000 */
[----:B------:R2:W-:Y:S01]  /*3d30*/  UTCHMMA.2CTA gdesc[UR4], gdesc[UR6], tmem[UR11], tmem[UR40], idesc[UR41], UP2 ;  /* 0x00ff2806040075ea */ /* 0x0005e2000920000b */
[----:B------:R-:W-:Y:S01]  /*3d40*/  UPLOP3.LUT UP2, UPT, UPT, UPT, UPT, 0x80, 0x8 ;  /* 0x000000000008789c */ /* 0x000fe20003f4f070 */
[----:B------:R-:W-:Y:S01]  /*3d50*/  UMOV UR19, 0x40004040 ;  /* 0x4000404000137882 */ /* 0x000fe20000000000 */
[----:B------:R-:W-:Y:S01]  /*3d60*/  UMOV UR17, 0x40004040 ;  /* 0x4000404000117882 */ /* 0x000fe20000000000 */
[----:B------:R2:W-:Y:S01]  /*3d70*/  UTCHMMA.2CTA gdesc[UR18], gdesc[UR20], tmem[UR11], tmem[UR38], idesc[UR39], UPT ;  /* 0x00ff2614120075ea */ /* 0x0005e2000ba0000b */
[----:B------:R-:W-:Y:S01]  /*3d80*/  UMOV UR15, 0x40004040 ;  /* 0x40004040000f7882 */ /* 0x000fe20000000000 */
[----:B------:R-:W-:Y:S01]  /*3d90*/  UMOV UR13, 0x40004040 ;  /* 0x40004040000d7882 */ /* 0x000fe20000000000 */
[----:B------:R-:W-:Y:S01]  /*3da0*/  UMOV UR9, 0x40004040 ;  /* 0x4000404000097882 */ /* 0x000fe20000000000 */
[----:B------:R2:W-:Y:S01]  /*3db0*/  UTCHMMA.2CTA gdesc[UR14], gdesc[UR16], tmem[UR11], tmem[UR36], idesc[UR37], UPT ;  /* 0x00ff24100e0075ea */ /* 0x0005e2000ba0000b */
[----:B------:R2:W-:Y:S01]  /*3dc0*/  UTCHMMA.2CTA gdesc[UR8], gdesc[UR12], tmem[UR11], tmem[UR34], idesc[UR35], UPT ;  /* 0x00ff220c080075ea */ /* 0x0005e2000ba0000b */
[----:B------:R2:W-:Y:S01]  /*3dd0*/  UTCBAR.2CTA.MULTICAST [UR25], URZ, UR28 ;  /* 0x000000ff190073e9 */ /* 0x0005e2000820081c */
[----:B------:R-:W-:Y:S01]  /*3de0*/  UMOV UR10, UR23 ;  /* 0x00000017000a7c82 */ /* 0x000fe20008000000 */
[----:B------:R-:W-:Y:S05]  /*3df0*/  BRA.U UP0, `(.L_x_73) ;  /* 0xfffffffd00507547 */ /* 0x000fea000b83ffff */
.L_x_70:
[----:B--2---:R-:W-:Y:S01]  /*3e00*/  UIADD3 UR4, UPT, UPT, UR31, 0xb0, URZ ;  /* 0x000000b01f047890 */ /* 0x004fe2000fffe0ff */
[----:B------:R-:W-:-:S08]  /*3e10*/  UMOV UR22, UR27 ;  /* 0x0000001b00167c82 */ /* 0x000fd00008000000 */
[----:B------:R2:W-:Y:S01]  /*3e20*/  UTCBAR.2CTA.MULTICAST [UR4], URZ, UR42 ;  /* 0x000000ff040073e9 */ /* 0x0005e2000820082a */
[----:B------:R-:W-:Y:S02]  /*3e30*/  NOP ;  /* 0x0000000000007918 */ /* 0x000fe40000000000 */
.L_x_68:
[----:B--2---:R-:W-:Y:S01]  /*3e40*/  UIADD3 UR4, UPT, UPT, UR32, 0x1, URZ ;  /* 0x0000000120047890 */ /* 0x004fe2000fffe0ff */
[----:B------:R-:W-:-:S03]  /*3e50*/  ISETP.NE.AND P0, PT, R8, 0x2, PT ;  /* 0x000000020800780c */ /* 0x000fc60003f05270 */
[----:B------:R-:W-:Y:S01]  /*3e60*/  UISETP.NE.AND UP0, UPT, UR4, 0x4, UPT ;  /* 0x000000040400788c */ /* 0x000fe2000bf05270 */
[----:B-1----:R-:W-:Y:S02]  /*3e70*/  SEL R0, RZ, 0x1, P0 ;  /* 0x00000001ff007807 */ /* 0x002fe40000000000 */
[----:B------:R-:W-:Y:S01]  /*3e80*/  SEL R8, R8, RZ, P0 ;  /* 0x000000ff08087207 */ /* 0x000fe20000000000 */
[----:B------:R-:W-:Y:S01]  /*3e90*/  USEL UR5, URZ, 0x1, UP0 ;  /* 0x00000001ff057887 */ /* 0x000fe20008000000 */
[----:B------:R-:W-:Y:S01]  /*3ea0*/  LOP3.LUT R3, R3, R0, RZ, 0x3c, !PT ;  /* 0x0000000003037212 */ /* 0x000fe200078e3cff */
[----:B------:R-:W-:-:S04]  /*3eb0*/  USEL UR32, UR4, URZ, UP0 ;  /* 0x000000ff04207287 */ /* 0x000fc80008000000 */
[----:B------:R-:W-:Y:S01]  /*3ec0*/  LOP3.LUT R9, R9, UR5, RZ, 0x3c, !PT ;  /* 0x0000000509097c12 */ /* 0x000fe2000f8e3cff */
[----:B------:R-:W-:Y:S07]  /*3ed0*/  @P1 BRA `(.L_x_74) ;  /* 0xfffffff800881947 */ /* 0x000fee000383ffff */
[----:B------:R-:W1:Y:S01]  /*3ee0*/  S2UR UR8, SR_CgaCtaId ;  /* 0x00000000000879c3 */ /* 0x000e620000008800 */
[----:B------:R-:W-:Y:S01]  /*3ef0*/  ELECT P0, URZ, PT ;  /* 0x0000000000ff782f */ /* 0x000fe20003800000 */
[----:B------:R-:W-:Y:S01]  /*3f00*/  HFMA2 R0, -RZ, RZ, 0, 5.9604644775390625e-08 ;  /* 0x00000001ff007431 */ /* 0x000fe200000001ff */
[----:B------:R-:W-:-:S05]  /*3f10*/  UMOV UR4, 0x40 ;  /* 0x0000004000047882 */ /* 0x000fca0000000000 */
[----:B------:R-:W-:Y:S01]  /*3f20*/  UVIRTCOUNT.DEALLOC.SMPOOL 0x80 ;  /* 0x000000800000784c */ /* 0x000fe20000000000 */
[----:B------:R-:W-:Y:S02]  /*3f30*/  UISETP.NE.AND UP1, UPT, UR46, URZ, UPT ;  /* 0x000000ff2e00728c */ /* 0x000fe4000bf25270 */
[----:B-1----:R-:W-:-:S09]  /*3f40*/  ULEA UR8, UR8, UR4, 0x18 ;  /* 0x0000000408087291 */ /* 0x002fd2000f8ec0ff */
[----:B------:R1:W-:Y:S01]  /*3f50*/  @P0 STS.U8 [UR8+0x1c], R0 ;  /* 0x00001c00ff000988 */ /* 0x0003e20008000008 */
[----:B------:R-:W-:Y:S05]  /*3f60*/  BRA.U UP1, `(.L_x_75) ;  /* 0x0000000101a07547 */ /* 0x000fea000b800000 */
[----:B------:R-:W-:Y:S01]  /*3f70*/  UIADD3 UR7, UPT, UPT, UR26, 0xd0, URZ ;  /* 0x000000d01a077890 */ /* 0x000fe2000fffe0ff */
[----:B------:R-:W-:-:S03]  /*3f80*/  SHF.L.U32 R2, R9, 0x1f, RZ ;  /* 0x0000001f09027819 */ /* 0x000fc600000006ff */
[----:B------:R-:W-:-:S09]  /*3f90*/  ULEA UR4, UR32, UR7, 0x3 ;  /* 0x0000000720047291 */ /* 0x000fd2000f8e18ff */
[----:B------:R-:W2:Y:S02]  /*3fa0*/  SYNCS.PHASECHK.TRANS64.TRYWAIT P0, [UR4], R2 ;  /* 0x00000002ff0075a7 */ /* 0x000ea40008001104 */
[----:B--2---:R-:W-:Y:S05]  /*3fb0*/  @!P0 BRA `(.L_x_76) ;  /* 0x0000005400608947 */ /* 0x004fea0003800000 */
.L_x_172:
        /* <DEDUP_REMOVED lines=9> */
.L_x_174:
        /* <DEDUP_REMOVED lines=9> */
.L_x_176:
[----:B------:R-:W-:-:S04]  /*40e0*/  UIADD3 UR4, UPT, UPT, UR4, 0x1, URZ ;  /* 0x0000000104047890 */ /* 0x000fc8000fffe0ff */
[----:B------:R-:W-:-:S04]  /*40f0*/  UISETP.NE.AND UP0, UPT, UR4, 0x4, UPT ;  /* 0x000000040400788c */ /* 0x000fc8000bf05270 */
[----:B------:R-:W-:Y:S02]  /*4100*/  USEL UR5, URZ, 0x1, UP0 ;  /* 0x00000001ff057887 */ /* 0x000fe40008000000 */
[----:B------:R-:W-:-:S04]  /*4110*/  USEL UR4, UR4, URZ, UP0 ;  /* 0x000000ff04047287 */ /* 0x000fc80008000000 */
[----:B------:R-:W-:Y:S01]  /*4120*/  ULEA UR4, UR4, UR7, 0x3 ;  /* 0x0000000704047291 */ /* 0x000fe2000f8e18ff */
[----:B------:R-:W-:-:S04]  /*4130*/  LOP3.LUT R2, R2, UR5, RZ, 0x3c, !PT ;  /* 0x0000000502027c12 */ /* 0x000fc8000f8e3cff */
[----:B------:R-:W-:Y:S01]  /*4140*/  SHF.L.U32 R2, R2, 0x1f, RZ ;  /* 0x0000001f02027819 */ /* 0x000fe200000006ff */
[----:B-1----:R-:W-:-:S04]  /*4150*/  IMAD.U32 R0, RZ, RZ, UR4 ;  /* 0x00000004ff007e24 */ /* 0x002fc8000f8e00ff */
[----:B------:R1:W2:Y:S03]  /*4160*/  SYNCS.PHASECHK.TRANS64.TRYWAIT P0, [R0+URZ], R2 ;  /* 0x00000002000075a7 */ /* 0x0002a600080011ff */
[----:B--2---:R-:W-:Y:S05]  /*4170*/  @!P0 NANOSLEEP.SYNCS 0x989680 ;  /* 0x009896800000895d */ /* 0x004fea0003900000 */
[----:B------:R-:W2:Y:S02]  /*4180*/  @!P0 SYNCS.PHASECHK.TRANS64 P0, [R0+URZ], R2 ;  /* 0x00000002000085a7 */ /* 0x000ea400080010ff */
[----:B--2---:R-:W-:Y:S05]  /*4190*/  @P0 BRA `(.L_x_79) ;  /* 0x0000000000200947 */ /* 0x004fea0003800000 */
.L_x_80:
[----:B--2---:R2:W4:Y:S02]  /*41a0*/  SYNCS.PHASECHK.TRANS64.TRYWAIT P0, [R0+URZ], R2 ;  /* 0x00000002000075a7 */ /* 0x00452400080011ff */
[----:B----4-:R-:W-:Y:S05]  /*41b0*/  @!P0 NANOSLEEP.SYNCS 0x989680 ;  /* 0x009896800000895d */ /* 0x010fea0003900000 */
[----:B------:R-:W4:Y:S02]  /*41c0*/  @!P0 SYNCS.PHASECHK.TRANS64 P0, [R0+URZ], R2 ;  /* 0x00000002000085a7 */ /* 0x000f2400080010ff */
[----:B----4-:R-:W-:Y:S05]  /*41d0*/  @!P0 BRA `(.L_x_80) ;  /* 0xfffffffc00f08947 */ /* 0x010fea000383ffff */
[----:B------:R-:W-:Y:S05]  /*41e0*/  BRA `(.L_x_79) ;  /* 0x00000000000c7947 */ /* 0x000fea0003800000 */
.L_x_75:
[----:B------:R-:W-:-:S04]  /*41f0*/  UIADD3 UR4, UPT, UPT, UR26, 0x110, URZ ;  /* 0x000001101a047890 */ /* 0x000fc8000fffe0ff */
[----:B------:R-:W-:-:S09]  /*4200*/  UPRMT UR4, UR45, 0x654, UR4 ;  /* 0x000006542d047896 */ /* 0x000fd20008000004 */
[----:B------:R-:W-:Y:S03]  /*4210*/  SYNCS.ARRIVE.TRANS64.RED.A1T0 RZ, [UR4], RZ ;  /* 0x000000ffffff79a7 */ /* 0x000fe60008100404 */
.L_x_79:
[----:B-12---:R-:W-:Y:S01]  /*4220*/  SHF.L.U32 R2, RZ, 0x1f, RZ ;  /* 0x0000001fff027819 */ /* 0x006fe200000006ff */
[----:B------:R-:W-:Y:S01]  /*4230*/  UIADD3 UR4, UPT, UPT, UR26, 0x110, URZ ;  /* 0x000001101a047890 */ /* 0x000fe2000fffe0ff */
[----:B------:R-:W-:Y:S02]  /*4240*/  PLOP3.LUT P0, PT, PT, PT, UP1, 0x80, 0x8 ;  /* 0x000000000008781c */ /* 0x000fe40003f0f018 */
[----:B------:R-:W1:Y:S02]  /*4250*/  SYNCS.PHASECHK.TRANS64.TRYWAIT P1, [UR26+0x110], R2 ;  /* 0x00011002ff0075a7 */ /* 0x000e64000802111a */
[----:B-1----:R-:W-:Y:S09]  /*4260*/  @!P1 BRA `(.L_x_81) ;  /* 0x0000005000fc9947 */ /* 0x002ff20003800000 */
.L_x_178:
[----:B------:R-:W-:Y:S01]  /*4270*/  @!UP1 UPRMT UR4, UR45, 0x654, UR4 ;  /* 0x000006542d049896 */ /* 0x000fe20008000004 */
[----:B------:R-:W-:Y:S01]  /*4280*/  UMOV UR5, 0xffff ;  /* 0x0000ffff00057882 */ /* 0x000fe20000000000 */
[----:B------:R-:W-:-:S07]  /*4290*/  UMOV UR6, 0x1 ;  /* 0x0000000100067882 */ /* 0x000fce0000000000 */
[----:B------:R-:W-:Y:S01]  /*42a0*/  @!P0 SYNCS.ARRIVE.TRANS64.RED.A1T0 RZ, [UR4], RZ ;  /* 0x000000ffffff89a7 */ /* 0x000fe20008100404 */
[----:B------:R-:W-:Y:S01]  /*42b0*/  NOP ;  /* 0x0000000000007918 */ /* 0x000fe20000000000 */
[----:B-1----:R-:W1:Y:S01]  /*42c0*/  LDS R0, [UR8+0x14] ;  /* 0x00001408ff007984 */ /* 0x002e620008000800 */
[----:B------:R-:W-:-:S04]  /*42d0*/  ULOP3.LUT UR4, UR44, 0xffff, URZ, 0xc0, !UPT ;  /* 0x0000ffff2c047892 */ /* 0x000fc8000f8ec0ff */
[----:B------:R-:W-:-:S04]  /*42e0*/  USHF.R.U32.HI UR4, URZ, 0x5, UR4 ;  /* 0x00000005ff047899 */ /* 0x000fc80008011604 */
[----:B------:R-:W-:Y:S02]  /*42f0*/  USHF.L.U32 UR5, UR5, UR4, URZ ;  /* 0x0000000405057299 */ /* 0x000fe400080006ff */
[----:B------:R-:W-:-:S04]  /*4300*/  USHF.L.U32 UR4, UR6, UR4, URZ ;  /* 0x0000000406047299 */ /* 0x000fc800080006ff */
[----:B-1----:R-:W-:-:S04]  /*4310*/  LOP3.LUT R0, R0, UR5, RZ, 0xc0, !PT ;  /* 0x0000000500007c12 */ /* 0x002fc8000f8ec0ff */
[----:B------:R-:W-:-:S13]  /*4320*/  ISETP.NE.AND P0, PT, R0, UR5, PT ;  /* 0x0000000500007c0c */ /* 0x000fda000bf05270 */
[----:B------:R-:W-:Y:S05]  /*4330*/  @P0 BRA `(.L_x_82) ;  /* 0x0000000000580947 */ /* 0x000fea0003800000 */
[----:B------:R-:W1:Y:S02]  /*4340*/  LDS R0, [UR8+0x18] ;  /* 0x00001808ff007984 */ /* 0x000e640008000800 */
[----:B-1----:R-:W-:-:S04]  /*4350*/  LOP3.LUT R0, R0, UR4, RZ, 0xc0, !PT ;  /* 0x0000000400007c12 */ /* 0x002fc8000f8ec0ff */
[----:B------:R-:W-:-:S13]  /*4360*/  ISETP.NE.AND P0, PT, R0, UR4, PT ;  /* 0x0000000400007c0c */ /* 0x000fda000bf05270 */
[----:B------:R-:W-:Y:S05]  /*4370*/  @P0 BRA `(.L_x_83) ;  /* 0x00000000003c0947 */ /* 0x000fea0003800000 */
[----:B------:R-:W1:Y:S01]  /*4380*/  S2R R2, SR_LANEID ;  /* 0x0000000000027919 */ /* 0x000e620000000000 */
[----:B------:R-:W-:-:S06]  /*4390*/  ULOP3.LUT UR5, URZ, UR5, URZ, 0x33, !UPT ;  /* 0x00000005ff057292 */ /* 0x000fcc000f8e33ff */
[----:B------:R-:W-:-:S04]  /*43a0*/  IMAD.U32 R0, RZ, RZ, UR5 ;  /* 0x00000005ff007e24 */ /* 0x000fc8000f8e00ff */
[----:B------:R2:W4:Y:S02]  /*43b0*/  REDUX UR7, R0 ;  /* 0x00000000000773c4 */ /* 0x0005240000000000 */
[----:B------:R1:W-:Y:S01]  /*43c0*/  UTCATOMSWS.AND URZ, UR5 ;  /* 0x0000000500ff79e3 */ /* 0x0003e20008000000 */
[----:B--2---:R-:W-:Y:S01]  /*43d0*/  LOP3.LUT R0, RZ, UR4, RZ, 0x33, !PT ;  /* 0x00000004ff007c12 */ /* 0x004fe2000f8e33ff */
[----:B------:R-:W-:Y:S02]  /*43e0*/  VOTEU.ANY UR4, UPT, PT ;  /* 0x0000000000047886 */ /* 0x000fe400038e0100 */
[----:B------:R-:W-:Y:S02]  /*43f0*/  UFLO.U32 UR4, UR4 ;  /* 0x00000004000472bd */ /* 0x000fe400080e0000 */
[----:B------:R-:W2:Y:S04]  /*4400*/  REDUX UR6, R0 ;  /* 0x00000000000673c4 */ /* 0x000ea80000000000 */
[----:B-1----:R-:W-:-:S02]  /*4410*/  ISETP.EQ.U32.AND P0, PT, R2, UR4, PT ;  /* 0x0000000402007c0c */ /* 0x002fc4000bf02070 */
[----:B----4-:R-:W-:-:S11]  /*4420*/  MOV R2, UR7 ;  /* 0x0000000700027c02 */ /* 0x010fd60008000f00 */
[----:B------:R1:W-:Y:S01]  /*4430*/  @P0 ATOMS.AND RZ, [UR8+0x14], R2 ;  /* 0x00001402ffff098c */ /* 0x0003e2000a800008 */
[----:B--2---:R-:W-:-:S05]  /*4440*/  IMAD.U32 R0, RZ, RZ, UR6 ;  /* 0x00000006ff007e24 */ /* 0x004fca000f8e00ff */
[----:B------:R1:W-:Y:S01]  /*4450*/  @P0 ATOMS.AND RZ, [UR8+0x18], R0 ;  /* 0x00001800ffff098c */ /* 0x0003e2000a800008 */
[----:B------:R-:W-:Y:S05]  /*4460*/  BRA `(.L_x_84) ;  /* 0x0000000000147947 */ /* 0x000fea0003800000 */
.L_x_83:
[----:B------:R-:W-:Y:S02]  /*4470*/  MOV R2, 0x4490 ;  /* 0x0000449000027802 */ /* 0x000fe40000000f00 */
[----:B---3-5:R-:W-:Y:S05]  /*4480*/  CALL.REL.NOINC `($__internal_0_$__cuda_sm10x_tcgen05_guardrail_trap_col_being_dealloced_not_returned_by_alloc) ;  /* 0x0000005400dc7944 */ /* 0x028fea0003c00000 */
[----:B------:R-:W-:Y:S05]  /*4490*/  BRA `(.L_x_84) ;  /* 0x0000000000087947 */ /* 0x000fea0003800000 */
.L_x_82:
[----:B------:R-:W-:Y:S02]  /*44a0*/  MOV R2, 0x44c0 ;  /* 0x000044c000027802 */ /* 0x000fe40000000f00 */
[----:B---3-5:R-:W-:Y:S05]  /*44b0*/  CALL.REL.NOINC `($__internal_2_$__cuda_sm10x_tcgen05_guardrail_trap_unallocated_columns_being_dealloced) ;  /* 0x0000005400e87944 */ /* 0x028fea0003c00000 */
.L_x_84:
[----:B------:R-:W-:Y:S01]  /*44c0*/  NOP ;  /* 0x0000000000007918 */ /* 0x000fe20000000000 */
[----:B------:R-:W-:Y:S05]  /*44d0*/  EXIT ;  /* 0x000000000000794d */ /* 0x000fea0003800000 */
.L_x_55:
[----:B------:R-:W-:-:S09]  /*44e0*/  UISETP.NE.OR UP0, UPT, UR13, 0x3, !UP3 ;  /* 0x000000030d00788c */ /* 0x000fd2000df05670 */
[----:B------:R-:W-:Y:S05]  /*44f0*/  BRA.U UP0, `(.L_x_85) ;  /* 0x00000011005c7547 */ /* 0x000fea000b800000 */
[----:B------:R-:W1:Y:S01]  /*4500*/  S2UR UR10, SR_CgaCtaId ;  /* 0x00000000000a79c3 */ /* 0x000e620000008800 */
[----:B------:R-:W2:Y:S01]  /*4510*/  LDCU UR31, c[0x0][0x370] ;  /* 0x00006e00ff1f77ac */ /* 0x000ea20008000800 */
[----:B------:R-:W-:Y:S02]  /*4520*/  HFMA2 R13, -RZ, RZ, 0, 0 ;  /* 0x00000000ff0d7431 */ /* 0x000fe400000001ff */
[----:B------:R-:W-:Y:S01]  /*4530*/  IMAD.MOV.U32 R15, RZ, RZ, 0x1 ;  /* 0x00000001ff0f7424 */ /* 0x000fe200078e00ff */
[----:B------:R-:W-:Y:S01]  /*4540*/  MOV R7, 0x2000 ;  /* 0x0000200000077802 */ /* 0x000fe20000000f00 */
[----:B------:R-:W2:Y:S01]  /*4550*/  LDCU.128 UR44, c[0x0][0xb10] ;  /* 0x00016200ff2c77ac */ /* 0x000ea20008000c00 */
[----:B------:R-:W-:Y:S01]  /*4560*/  IMAD.MOV.U32 R14, RZ, RZ, RZ ;  /* 0x000000ffff0e7224 */ /* 0x000fe200078e00ff */
[----:B------:R-:W3:Y:S01]  /*4570*/  LDC.64 R16, c[0x0][0x348] ;  /* 0x0000d200ff107b82 */ /* 0x000ee20000000a00 */
[----:B------:R-:W4:Y:S01]  /*4580*/  LDCU UR30, c[0x0][0x374] ;  /* 0x00006e80ff1e77ac */ /* 0x000f220008000800 */
[----:B------:R-:W1:Y:S06]  /*4590*/  LDCU UR15, c[0x0][0xb0c] ;  /* 0x00016180ff0f77ac */ /* 0x000e6c0008000800 */
[----:B------:R-:W3:Y:S01]  /*45a0*/  LDC.64 R2, c[0x0][0x888] ;  /* 0x00022200ff027b82 */ /* 0x000ee20000000a00 */
[----:B------:R-:W3:Y:S01]  /*45b0*/  LDCU UR49, c[0x0][0xb20] ;  /* 0x00016400ff3177ac */ /* 0x000ee20008000800 */
[----:B------:R-:W3:Y:S06]  /*45c0*/  LDCU UR4, c[0x0][0xb30] ;  /* 0x00016600ff0477ac */ /* 0x000eec0008000800 */
[----:B------:R-:W3:Y:S01]  /*45d0*/  LDC.64 R4, c[0x0][0x890] ;  /* 0x00022400ff047b82 */ /* 0x000ee20000000a00 */
[----:B------:R-:W-:Y:S01]  /*45e0*/  UMOV UR21, 0x400 ;  /* 0x0000040000157882 */ /* 0x000fe20000000000 */
[----:B--2---:R-:W-:-:S02]  /*45f0*/  UIMAD.WIDE.U32 UR6, UR31, UR44, URZ ;  /* 0x0000002c1f0672a5 */ /* 0x004fc4000f8e00ff */
[----:B----4-:R-:W-:Y:S02]  /*4600*/  UIMAD.WIDE.U32 UR8, UR30, UR47, URZ ;  /* 0x0000002f1e0872a5 */ /* 0x010fe4000f8e00ff */
[----:B-1----:R-:W-:Y:S02]  /*4610*/  ULEA UR21, UR10, UR21, 0x18 ;  /* 0x000000150a157291 */ /* 0x002fe4000f8ec0ff */
[----:B------:R-:W-:Y:S02]  /*4620*/  UPLOP3.LUT UP3, UPT, UPT, UPT, UPT, 0x40, 0x4 ;  /* 0x000000000004789c */ /* 0x000fe40003f6e870 */
[----:B------:R-:W-:Y:S02]  /*4630*/  UIADD3 UR37, UPT, UPT, UR21, 0x58, URZ ;  /* 0x0000005815257890 */ /* 0x000fe4000fffe0ff */
[----:B------:R-:W-:Y:S02]  /*4640*/  UIADD3 UR33, UPT, UPT, UR21, 0x40, URZ ;  /* 0x0000004015217890 */ /* 0x000fe4000fffe0ff */
[----:B------:R-:W-:-:S02]  /*4650*/  UIADD3 UR25, UPT, UPT, UR21, 0x48, URZ ;  /* 0x0000004815197890 */ /* 0x000fc4000fffe0ff */
[----:B------:R-:W-:Y:S01]  /*4660*/  UIADD3 UR17, UPT, UPT, UR21, 0x50, URZ ;  /* 0x0000005015117890 */ /* 0x000fe2000fffe0ff */
[----:B------:R-:W-:Y:S01]  /*4670*/  UMOV UR6, UR7 ;  /* 0x0000000700067c82 */ /* 0x000fe20008000000 */
[----:B------:R-:W-:Y:S01]  /*4680*/  UMOV UR41, UR9 ;  /* 0x0000000900297c82 */ /* 0x000fe20008000000 */
[----:B------:R-:W-:Y:S02]  /*4690*/  UISETP.GE.AND UP0, UPT, UR42, 0x1, UPT ;  /* 0x000000012a00788c */ /* 0x000fe4000bf06270 */
[----:B------:R-:W-:Y:S01]  /*46a0*/  UISETP.NE.AND UP4, UPT, UR42, 0x1, UPT ;  /* 0x000000012a00788c */ /* 0x000fe2000bf85270 */
[----:B------:R-:W1:Y:S01]  /*46b0*/  LDCU.64 UR22, c[0x0][0xb28] ;  /* 0x00016500ff1677ac */ /* 0x000e620008000a00 */
[----:B------:R-:W-:Y:S02]  /*46c0*/  UISETP.NE.AND UP6, UPT, UR15, 0x1, UPT ;  /* 0x000000010f00788c */ /* 0x000fe4000bfc5270 */
[----:B------:R-:W-:Y:S02]  /*46d0*/  UISETP.NE.AND UP5, UPT, UR46, 0x1, UPT ;  /* 0x000000012e00788c */ /* 0x000fe4000bfa5270 */
[----:B------:R-:W-:-:S02]  /*46e0*/  UPRMT UR37, UR10, 0x654, UR37 ;  /* 0x000006540a257896 */ /* 0x000fc40008000025 */
[----:B------:R-:W-:Y:S02]  /*46f0*/  USHF.R.U32.HI UR43, URZ, UR45, UR6 ;  /* 0x0000002dff2b7299 */ /* 0x000fe40008011606 */
[----:B------:R-:W-:Y:S02]  /*4700*/  UPRMT UR40, UR10, 0x654, UR33 ;  /* 0x000006540a287896 */ /* 0x000fe40008000021 */
[----:B------:R-:W-:Y:S02]  /*4710*/  UPRMT UR39, UR10, 0x654, UR25 ;  /* 0x000006540a277896 */ /* 0x000fe40008000019 */
[----:B------:R-:W-:Y:S02]  /*4720*/  UPRMT UR38, UR10, 0x654, UR17 ;  /* 0x000006540a267896 */ /* 0x000fe40008000011 */
[----:B---3--:R-:W-:Y:S02]  /*4730*/  USHF.R.U32.HI UR41, URZ, UR49, UR41 ;  /* 0x00000031ff297299 */ /* 0x008fe40008011629 */
[----:B------:R-:W-:-:S11]  /*4740*/  UISETP.NE.AND UP2, UPT, UR4, 0x1, UPT ;  /* 0x000000010400788c */ /* 0x000fd6000bf45270 */
.L_x_96:
[C---:B------:R-:W-:Y:S02]  /*4750*/  LEA R12, R14.reuse, UR21, 0x3 ;  /* 0x000000150e0c7c11 */ /* 0x040fe4000f8e18ff */
[----:B------:R-:W-:Y:S02]  /*4760*/  SHF.L.U32 R0, R13, 0x1f, RZ ;  /* 0x0000001f0d007819 */ /* 0x000fe400000006ff */
[----:B------:R-:W-:Y:S02]  /*4770*/  LEA R8, R14, UR21, 0x4 ;  /* 0x000000150e087c11 */ /* 0x000fe4000f8e20ff */
[----:B--2---:R-:W2:Y:S02]  /*4780*/  SYNCS.PHASECHK.TRANS64.TRYWAIT P0, [R12+URZ+0x90], R0 ;  /* 0x000090000c0075a7 */ /* 0x004ea400080011ff */
[----:B--2---:R-:W-:Y:S05]  /*4790*/  @!P0 BRA `(.L_x_86) ;  /* 0x0000004c00c88947 */ /* 0x004fea0003800000 */
.L_x_179:
[----:B------:R-:W3:Y:S01]  /*47a0*/  LDS.128 R8, [R8+0x120] ;  /* 0x0001200008087984 */ /* 0x000ee20000000c00 */
[----:B------:R-:W-:Y:S01]  /*47b0*/  UISETP.GE.AND UP0, UPT, UR42, 0x1, UPT ;  /* 0x000000012a00788c */ /* 0x000fe2000bf06270 */
[----:B------:R-:W-:Y:S01]  /*47c0*/  @!PT LDS RZ, [RZ] ;  /* 0x00000000fffff984 */ /* 0x000fe20000000800 */
[----:B------:R-:W-:Y:S01]  /*47d0*/  @!PT LDS RZ, [RZ] ;  /* 0x00000000fffff984 */ /* 0x000fe20000000800 */
[----:B------:R-:W-:Y:S01]  /*47e0*/  @!PT LDS RZ, [RZ] ;  /* 0x00000000fffff984 */ /* 0x000fe20000000800 */
[----:B------:R-:W-:Y:S01]  /*47f0*/  @!PT LDS RZ, [RZ] ;  /* 0x00000000fffff984 */ /* 0x000fe20000000800 */
[----:B------:R4:W-:Y:S06]  /*4800*/  MEMBAR.ALL.CTA ;  /* 0x0000000000007992 */ /* 0x0009ec0000008000 */
[----:B----4-:R-:W4:Y:S01]  /*4810*/  FENCE.VIEW.ASYNC.S ;  /* 0x00000000000073c6 */ /* 0x010f220000000000 */
[----:B---3--:R-:W-:Y:S11]  /*4820*/  LOP3.LUT P0, RZ, R10, 0x1, RZ, 0xc0, !PT ;  /* 0x000000010aff7812 */ /* 0x008ff6000780c0ff */
[----:B------:R-:W-:Y:S02]  /*4830*/  @!UPT UIADD3 URZ, UPT, UPT, URZ, URZ, URZ ;  /* 0x000000fffffff290 */ /* 0x000fe4000fffe0ff */
[----:B----4-:R-:W-:Y:S01]  /*4840*/  VOTEU.ANY UP1, P0 ;  /* 0x0000000000ff7886 */ /* 0x010fe20000020100 */
[----:B------:R-:W-:Y:S11]  /*4850*/  PLOP3.LUT P0, PT, PT, PT, UP1, 0x80, 0x8 ;  /* 0x000000000008781c */ /* 0x000ff60003f0f018 */
[----:B------:R-:W-:Y:S02]  /*4860*/  @!UPT UIADD3 URZ, UPT, UPT, URZ, URZ, URZ ;  /* 0x000000fffffff290 */ /* 0x000fe4000fffe0ff */
[----:B--2---:R-:W-:Y:S02]  /*4870*/  @P0 SHF.R.U32.HI R0, RZ, 0x10, R9 ;  /* 0x00000010ff000819 */ /* 0x004fe40000011609 */
[----:B------:R-:W-:Y:S02]  /*4880*/  @P0 MOV R6, R8 ;  /* 0x0000000800060202 */ /* 0x000fe40000000f00 */
[----:B------:R-:W-:Y:S01]  /*4890*/  @P0 R2UR UR4, R0 ;  /* 0x00000000000402ca */ /* 0x000fe200000e0000 */
[----:B------:R-:W-:Y:S01]  /*48a0*/  VIADD R0, R12, 0xa0 ;  /* 0x000000a00c007836 */ /* 0x000fe20000000000 */
[----:B------:R-:W-:Y:S02]  /*48b0*/  @P0 LOP3.LUT R8, R9, 0xffff, RZ, 0xc0, !PT ;  /* 0x0000ffff09080812 */ /* 0x000fe400078ec0ff */
[----:B------:R-:W-:Y:S02]  /*48c0*/  @P0 R2UR UR6, R6 ;  /* 0x00000000060602ca */ /* 0x000fe400000e0000 */
[----:B------:R-:W-:Y:S02]  /*48d0*/  PRMT R0, RZ, 0x654, R0 ;  /* 0x00000654ff007816 */ /* 0x000fe40000000000 */
[----:B------:R-:W-:Y:S02]  /*48e0*/  @P0 R2UR UR5, R8 ;  /* 0x00000000080502ca */ /* 0x000fe400000e0000 */
[----:B------:R2:W-:Y:S03]  /*48f0*/  SYNCS.ARRIVE.TRANS64.RED.A1T0 RZ, [R0+URZ], RZ ;  /* 0x000000ff00ff79a7 */ /* 0x0005e600081004ff */
[----:B------:R-:W-:Y:S04]  /*4900*/  @UP1 UMOV UR29, UR4 ;  /* 0x00000004001d1c82 */ /* 0x000fe80008000000 */
[----:B------:R-:W-:Y:S04]  /*4910*/  @UP1 UMOV UR14, UR6 ;  /* 0x00000006000e1c82 */ /* 0x000fe80008000000 */
[----:B------:R-:W-:Y:S01]  /*4920*/  @UP1 UMOV UR13, UR5 ;  /* 0x00000005000d1c82 */ /* 0x000fe20008000000 */
[----:B------:R-:W-:Y:S05]  /*4930*/  BRA.U !UP0, `(.L_x_87) ;  /* 0x0000000108a47547 */ /* 0x000fea000b800000 */
[----:B------:R-:W-:Y:S02]  /*4940*/  UIMAD.WIDE.U32 UR18, UR13, UR47, URZ ;  /* 0x0000002f0d1272a5 */ /* 0x000fe4000f8e00ff */
[----:B------:R-:W-:Y:S02]  /*4950*/  UIMAD.WIDE.U32 UR26, UR14, UR44, URZ ;  /* 0x0000002c0e1a72a5 */ /* 0x000fe4000f8e00ff */
[----:B------:R-:W-:Y:S02]  /*4960*/  USEL UR4, UR30, UR41, !UP5 ;  /* 0x000000291e047287 */ /* 0x000fe4000e800000 */
[----:B------:R-:W-:Y:S02]  /*4970*/  USEL UR7, UR31, UR43, !UP6 ;  /* 0x0000002b1f077287 */ /* 0x000fe4000f000000 */
[----:B-1----:R-:W-:Y:S02]  /*4980*/  UIMAD.WIDE.U32 UR8, UR4, UR22, URZ ;  /* 0x00000016040872a5 */ /* 0x002fe4000f8e00ff */
[----:B------:R-:W-:Y:S01]  /*4990*/  UIMAD.WIDE.U32 UR10, UR7, UR22, URZ ;  /* 0x00000016070a72a5 */ /* 0x000fe2000f8e00ff */
[----:B------:R-:W-:Y:S02]  /*49a0*/  UMOV UR5, UR19 ;  /* 0x0000001300057c82 */ /* 0x000fe40008000000 */
[----:B------:R-:W-:Y:S03]  /*49b0*/  USHF.R.U32.HI UR6, URZ, UR49, UR5 ;  /* 0x00000031ff067299 */ /* 0x000fe60008011605 */
[----:B------:R-:W-:Y:S01]  /*49c0*/  UMOV UR5, UR27 ;  /* 0x0000001b00057c82 */ /* 0x000fe20008000000 */
[----:B------:R-:W-:Y:S02]  /*49d0*/  USEL UR6, UR13, UR6, !UP5 ;  /* 0x000000060d067287 */ /* 0x000fe4000e800000 */
[----:B------:R-:W-:Y:S03]  /*49e0*/  USHF.R.U32.HI UR12, URZ, UR45, UR5 ;  /* 0x0000002dff0c7299 */ /* 0x000fe60008011605 */
[----:B------:R-:W-:Y:S02]  /*49f0*/  UMOV UR5, UR9 ;  /* 0x0000000900057c82 */ /* 0x000fe40008000000 */
[----:B------:R-:W-:Y:S03]  /*4a00*/  @UP4 USHF.R.U32.HI UR4, URZ, UR23, UR5 ;  /* 0x00000017ff044299 */ /* 0x000fe60008011605 */
[----:B------:R-:W-:Y:S01]  /*4a10*/  UMOV UR5, UR11 ;  /* 0x0000000b00057c82 */ /* 0x000fe20008000000 */
[----:B------:R-:W-:Y:S02]  /*4a20*/  UIMAD UR4, UR42, UR4, URZ ;  /* 0x000000042a0472a4 */ /* 0x000fe4000f8e02ff */
[----:B------:R-:W-:Y:S02]  /*4a30*/  @UP4 USHF.R.U32.HI UR7, URZ, UR23, UR5 ;  /* 0x00000017ff074299 */ /* 0x000fe40008011605 */
[----:B------:R-:W-:Y:S02]  /*4a40*/  UIMAD.WIDE.U32 UR10, UR6, UR22, URZ ;  /* 0x00000016060a72a5 */ /* 0x000fe4000f8e00ff */
[----:B------:R-:W-:Y:S02]  /*4a50*/  USEL UR5, UR14, UR12, !UP6 ;  /* 0x0000000c0e057287 */ /* 0x000fe4000f000000 */
[----:B------:R-:W-:Y:S02]  /*4a60*/  UIMAD UR8, UR42, UR7, URZ ;  /* 0x000000072a0872a4 */ /* 0x000fe4000f8e02ff */
[----:B------:R-:W-:Y:S03]  /*4a70*/  UISETP.GE.AND UP0, UPT, UR6, UR4, UPT ;  /* 0x000000040600728c */ /* 0x000fe6000bf06270 */
[----:B------:R-:W-:Y:S01]  /*4a80*/  UMOV UR4, UR11 ;  /* 0x0000000b00047c82 */ /* 0x000fe20008000000 */
[----:B------:R-:W-:Y:S02]  /*4a90*/  UISETP.GE.OR UP0, UPT, UR5, UR8, UP0 ;  /* 0x000000080500728c */ /* 0x000fe40008706670 */
[----:B------:R-:W-:Y:S02]  /*4aa0*/  USHF.R.U32.HI UR4, URZ, UR23, UR4 ;  /* 0x00000017ff047299 */ /* 0x000fe40008011604 */
[----:B------:R-:W-:Y:S02]  /*4ab0*/  UIMAD.WIDE.U32 UR8, UR5, UR22, URZ ;  /* 0x00000016050872a5 */ /* 0x000fe4000f8e00ff */
[----:B------:R-:W-:Y:S04]  /*4ac0*/  USEL UR10, UR6, UR4, !UP4 ;  /* 0x00000004060a7287 */ /* 0x000fe8000e000000 */
[----:B------:R-:W-:Y:S01]  /*4ad0*/  UIADD3 UR11, UPT, UPT, -UR10, URZ, URZ ;  /* 0x000000ff0a0b7290 */ /* 0x000fe2000fffe1ff */
[----:B------:R-:W-:Y:S02]  /*4ae0*/  @!UP0 UMOV UR4, UR9 ;  /* 0x0000000900048c82 */ /* 0x000fe40008000000 */
[----:B------:R-:W-:Y:S02]  /*4af0*/  @!UP0 USHF.R.U32.HI UR4, URZ, UR23, UR4 ;  /* 0x00000017ff048299 */ /* 0x000fe40008011604 */
[----:B------:R-:W-:Y:S02]  /*4b00*/  UIMAD UR8, UR42, UR11, UR6 ;  /* 0x0000000b2a0872a4 */ /* 0x000fe4000f8e0206 */
[----:B------:R-:W-:Y:S04]  /*4b10*/  @!UP0 USEL UR4, UR5, UR4, !UP4 ;  /* 0x0000000405048287 */ /* 0x000fe8000e000000 */
[----:B------:R-:W-:Y:S02]  /*4b20*/  @!UP0 UIMAD UR8, UR7, UR8, UR4 ;  /* 0x00000008070882a4 */ /* 0x000fe4000f8e0204 */
[----:B------:R-:W-:Y:S02]  /*4b30*/  @!UP0 UIADD3 UR9, UPT, UPT, UR10, -UR4, URZ ;  /* 0x800000040a098290 */ /* 0x000fe4000fffe0ff */
[----:B------:R-:W-:Y:S02]  /*4b40*/  UIADD3 UR4, UPT, UPT, -UR5, URZ, URZ ;  /* 0x000000ff05047290 */ /* 0x000fe4000fffe1ff */
[----:B------:R-:W-:Y:S02]  /*4b50*/  UIADD3 UR7, UPT, UPT, -UR6, URZ, URZ ;  /* 0x000000ff06077290 */ /* 0x000fe4000fffe1ff */
[----:B------:R-:W-:Y:S02]  /*4b60*/  @!UP0 UIMAD UR6, UR9, UR42, UR5 ;  /* 0x0000002a090682a4 */ /* 0x000fe4000f8e0205 */
[----:B------:R-:W-:Y:S02]  /*4b70*/  UIMAD UR14, UR15, UR4, UR14 ;  /* 0x000000040f0e72a4 */ /* 0x000fe4000f8e020e */
[----:B------:R-:W-:Y:S01]  /*4b80*/  UIMAD UR13, UR46, UR7, UR13 ;  /* 0x000000072e0d72a4 */ /* 0x000fe2000f8e020d */
[----:B------:R-:W-:Y:S02]  /*4b90*/  @!UP0 UMOV UR5, UR8 ;  /* 0x0000000800058c82 */ /* 0x000fe40008000000 */
[----:B------:R-:W-:Y:S02]  /*4ba0*/  UIMAD UR14, UR5, UR15, UR14 ;  /* 0x0000000f050e72a4 */ /* 0x000fe4000f8e020e */
[----:B------:R-:W-:Y:S11]  /*4bb0*/  UIMAD UR13, UR6, UR46, UR13 ;  /* 0x0000002e060d72a4 */ /* 0x000ff6000f8e020d */
[----:B------:R-:W-:Y:S01]  /*4bc0*/  @!UPT UIADD3 URZ, UPT, UPT, URZ, URZ, URZ ;  /* 0x000000fffffff290 */ /* 0x000fe2000fffe0ff */
.L_x_87:
[----:B------:R-:W3:Y:S01]  /*4bd0*/  @!UP2 LDCU.128 UR8, c[0x0][0xb10] ;  /* 0x00016200ff08a7ac */ /* 0x000ee20008000c00 */
[C---:B------:R-:W-:Y:S02]  /*4be0*/  ISETP.NE.U32.AND P1, PT, R4.reuse, RZ, PT ;  /* 0x000000ff0400720c */ /* 0x040fe40003f25070 */
[----:B------:R-:W-:Y:S02]  /*4bf0*/  ISETP.NE.U32.AND P0, PT, R4, RZ, PT ;  /* 0x000000ff0400720c */ /* 0x000fe40003f05070 */
[C---:B------:R-:W-:Y:S02]  /*4c00*/  ISETP.NE.AND.EX P1, PT, R5.reuse, RZ, PT, P1 ;  /* 0x000000ff0500720c */ /* 0x040fe40003f25310 */
[----:B------:R-:W-:Y:S01]  /*4c10*/  ISETP.NE.AND.EX P0, PT, R5, RZ, PT, P0 ;  /* 0x000000ff0500720c */ /* 0x000fe20003f05300 */
[----:B------:R-:W4:Y:S01]  /*4c20*/  @!UP2 LDCU UR5, c[0x0][0xb0c] ;  /* 0x00016180ff05a7ac */ /* 0x000f220008000800 */
[----:B------:R-:W-:Y:S01]  /*4c30*/  SHF.L.U32 R9, R15, 0x1f, RZ ;  /* 0x0000001f0f097819 */ /* 0x000fe200000006ff */
[----:B------:R-:W-:Y:S02]  /*4c40*/  USHF.L.U32 UR35, UR16, 0x7, URZ ;  /* 0x0000000710237899 */ /* 0x000fe400080006ff */
[----:B------:R-:W-:Y:S02]  /*4c50*/  USHF.L.U32 UR34, UR20, 0x6, URZ ;  /* 0x0000000614227899 */ /* 0x000fe400080006ff */
[----:B---3--:R-:W-:Y:S07]  /*4c60*/  UIMAD.WIDE.U32 UR6, UR14, UR8, URZ ;  /* 0x000000080e0672a5 */ /* 0x008fee000f8e00ff */
[----:B------:R-:W-:Y:S01]  /*4c70*/  @!UP2 UMOV UR4, UR7 ;  /* 0x000000070004ac82 */ /* 0x000fe20008000000 */
[----:B----4-:R-:W-:Y:S02]  /*4c80*/  @!UP2 UISETP.NE.AND UP0, UPT, UR5, 0x1, UPT ;  /* 0x000000010500a88c */ /* 0x010fe4000bf05270 */
[----:B------:R-:W-:Y:S02]  /*4c90*/  @!UP2 USHF.R.U32.HI UR4, URZ, UR9, UR4 ;  /* 0x00000009ff04a299 */ /* 0x000fe40008011604 */
[----:B------:R-:W-:Y:S02]  /*4ca0*/  UIMAD.WIDE.U32 UR6, UR13, UR11, URZ ;  /* 0x0000000b0d0672a5 */ /* 0x000fe4000f8e00ff */
[----:B------:R-:W-:Y:S02]  /*4cb0*/  @!UP2 USEL UR8, UR14, UR4, !UP0 ;  /* 0x000000040e08a287 */ /* 0x000fe4000c000000 */
[----:B------:R-:W-:Y:S03]  /*4cc0*/  @!UP2 UISETP.NE.AND UP0, UPT, UR10, 0x1, UPT ;  /* 0x000000010a00a88c */ /* 0x000fe6000bf05270 */
[----:B------:R-:W-:Y:S02]  /*4cd0*/  @!UP2 UMOV UR6, UR7 ;  /* 0x000000070006ac82 */ /* 0x000fe40008000000 */
[----:B------:R-:W3:Y:S02]  /*4ce0*/  @!UP2 LDCU UR4, c[0x0][0xb20] ;  /* 0x00016400ff04a7ac */ /* 0x000ee40008000800 */
[----:B---3--:R-:W-:Y:S04]  /*4cf0*/  @!UP2 USHF.R.U32.HI UR6, URZ, UR4, UR6 ;  /* 0x00000004ff06a299 */ /* 0x008fe80008011606 */
[----:B------:R-:W-:Y:S04]  /*4d00*/  @!UP2 USEL UR6, UR13, UR6, !UP0 ;  /* 0x000000060d06a287 */ /* 0x000fe8000c000000 */
[----:B------:R-:W-:Y:S02]  /*4d10*/  @!UP2 UIADD3 UR4, UPT, UPT, -UR8, UR6, URZ ;  /* 0x000000060804a290 */ /* 0x000fe4000fffe1ff */
[----:B------:R-:W-:Y:S02]  /*4d20*/  @!UP2 UIADD3 UR6, UPT, UPT, UR8, -UR6, URZ ;  /* 0x800000060806a290 */ /* 0x000fe4000fffe0ff */
[----:B------:R-:W-:Y:S02]  /*4d30*/  @!UP2 UIMAD UR14, UR4, UR5, UR14 ;  /* 0x00000005040ea2a4 */ /* 0x000fe4000f8e020e */
[----:B------:R-:W-:Y:S01]  /*4d40*/  @!UP2 UIMAD UR13, UR6, UR10, UR13 ;  /* 0x0000000a060da2a4 */ /* 0x000fe2000f8e020d */
[----:B------:R-:W-:Y:S11]  /*4d50*/  BRA.U UP3, `(.L_x_88) ;  /* 0x0000000103107547 */ /* 0x000ff6000b800000 */
[----:B------:R-:W-:Y:S04]  /*4d60*/  MOV R6, UR48 ;  /* 0x0000003000067c02 */ /* 0x000fe80008000f00 */
[----:B------:R-:W-:Y:S04]  /*4d70*/  SHF.L.U32 R6, R6, 0x1f, RZ ;  /* 0x0000001f06067819 */ /* 0x000fe800000006ff */
[----:B------:R-:W3:Y:S02]  /*4d80*/  SYNCS.PHASECHK.TRANS64.TRYWAIT P2, [UR21+0x88], R6 ;  /* 0x00008806ff0075a7 */ /* 0x000ee40008041115 */
[----:B---3--:R-:W-:Y:S05]  /*4d90*/  @!P2 BRA `(.L_x_89) ;  /* 0x00000048005ca947 */ /* 0x008fea0003800000 */
.L_x_88:
[----:B------:R-:W-:Y:S05]  /*4da0*/  @!P1 BRA `(.L_x_90) ;  /* 0x0000000000309947 */ /* 0x000fea0003800000 */
[----:B------:R-:W-:Y:S01]  /*4db0*/  ISETP.NE.U32.AND P1, PT, R2, RZ, PT ;  /* 0x000000ff0200720c */ /* 0x000fe20003f25070 */
[----:B------:R-:W3:Y:S01]  /*4dc0*/  LDCU.64 UR4, c[0x0][0x358] ;  /* 0x00006b00ff0477ac */ /* 0x000ee20008000a00 */
[----:B------:R-:W-:Y:S02]  /*4dd0*/  IMAD.MOV.U32 R52, RZ, RZ, 0x1 ;  /* 0x00000001ff347424 */ /* 0x000fe400078e00ff */
[----:B------:R-:W-:Y:S11]  /*4de0*/  ISETP.NE.AND.EX P1, PT, R3, RZ, PT, P1 ;  /* 0x000000ff0300720c */ /* 0x000ff60003f25310 */
[----:B------:R-:W-:Y:S02]  /*4df0*/  @!UPT UIADD3 URZ, UPT, UPT, URZ, URZ, URZ ;  /* 0x000000fffffff290 */ /* 0x000fe4000fffe0ff */
[----:B------:R-:W4:Y:S01]  /*4e00*/  @P1 LDC.64 R10, c[0x0][0x888] ;  /* 0x00022200ff0a1b82 */ /* 0x000f220000000a00 */
[----:B--2---:R-:W-:Y:S04]  /*4e10*/  @P1 IMAD R0, R4, UR36, RZ ;  /* 0x0000002404001c24 */ /* 0x004fe8000f8e02ff */
[----:B----4-:R-:W-:Y:S04]  /*4e20*/  @P1 IMAD.WIDE R10, R0, 0x4, R10 ;  /* 0x00000004000a1825 */ /* 0x010fe800078e020a */
[----:B------:R-:W-:Y:S01]  /*4e30*/  HFMA2 R0, -RZ, RZ, 0, 5.9604644775390625e-08 ;  /* 0x00000001ff007431 */ /* 0x000fe200000001ff */
[----:B---3-5:R3:W5:Y:S04]  /*4e40*/  @P1 LDG.E R27, desc[UR4][R10.64] ;  /* 0x000000040a1b1981 */ /* 0x028768000c1e1900 */
[----:B------:R-:W-:Y:S01]  /*4e50*/  @!P1 PRMT R52, R0, 0x7610, R52 ;  /* 0x0000761000349816 */ /* 0x000fe20000000034 */
[----:B---3--:R-:W4:Y:S06]  /*4e60*/  @!P1 LDC R27, c[0x0][0x880] ;  /* 0x00022000ff1b9b82 */ /* 0x008f2c0000000800 */
.L_x_90:
[----:B----45:R-:W-:Y:S01]  /*4e70*/  @!P0 FSETP.EQ.AND P1, PT, R27, RZ, PT ;  /* 0x000000ff1b00820b */ /* 0x030fe20003f22000 */
[----:B------:R-:W-:Y:S01]  /*4e80*/  @!UPT UIADD3 URZ, UPT, UPT, URZ, URZ, URZ ;  /* 0x000000fffffff290 */ /* 0x000fe2000fffe0ff */
[----:B------:R-:W-:Y:S11]  /*4e90*/  @!P0 BRA `(.L_x_91) ;  /* 0x0000000000188947 */ /* 0x000ff60003800000 */
[----:B------:R-:W-:Y:S02]  /*4ea0*/  LOP3.LUT P0, RZ, R52, 0xff, RZ, 0xc0, !PT ;  /* 0x000000ff34ff7812 */ /* 0x000fe4000780c0ff */
[----:B------:R-:W-:Y:S04]  /*4eb0*/  ISETP.NE.U32.AND P1, PT, R2, RZ, PT ;  /* 0x000000ff0200720c */ /* 0x000fe80003f25070 */
[----:B------:R-:W-:Y:S04]  /*4ec0*/  ISETP.NE.AND.EX P1, PT, R3, RZ, PT, P1 ;  /* 0x000000ff0300720c */ /* 0x000fe80003f25310 */
[----:B------:R-:W-:Y:S03]  /*4ed0*/  PLOP3.LUT P1, PT, P1, PT, PT, 0x8, 0x80 ;  /* 0x000000000080781c */ /* 0x000fe60000f2e170 */
[----:B------:R-:W-:Y:S11]  /*4ee0*/  @P0 FSETP.EQ.AND P1, PT, R27, RZ, PT ;  /* 0x000000ff1b00020b */ /* 0x000ff60003f22000 */
[----:B------:R-:W-:Y:S02]  /*4ef0*/  @!UPT UIADD3 URZ, UPT, UPT, URZ, URZ, URZ ;  /* 0x000000fffffff290 */ /* 0x000fe4000fffe0ff */
.L_x_91:
[----:B------:R-:W3:Y:S01]  /*4f00*/  SYNCS.PHASECHK.TRANS64.TRYWAIT P2, [UR21+0x60], R9 ;  /* 0x00006009ff0075a7 */ /* 0x000ee20008041115 */
[----:B------:R-:W-:Y:S04]  /*4f10*/  ELECT P0, URZ, PT ;  /* 0x0000000000ff782f */ /* 0x000fe80003800000 */
[----:B------:R-:W-:Y:S11]  /*4f20*/  PLOP3.LUT P1, PT, P1, P0, PT, 0xf2, 0x2f ;  /* 0x00000000002f781c */ /* 0x000ff60000f21e72 */
[----:B------:R-:W-:Y:S02]  /*4f30*/  @!UPT UIADD3 URZ, UPT, UPT, URZ, URZ, URZ ;  /* 0x000000fffffff290 */ /* 0x000fe4000fffe0ff */
[----:B------:R-:W-:Y:S05]  /*4f40*/  @!P1 IADD3 R8, P0, PT, R16, 0x580, RZ ;  /* 0x0000058010089810 */ /* 0x000fea0007f1e0ff */
[----:B--2---:R-:W-:Y:S01]  /*4f50*/  @!P1 IMAD.X R6, RZ, RZ, R17, P0 ;  /* 0x000000ffff069224 */ /* 0x004fe200000e0611 */
[----:B---3--:R-:W-:Y:S07]  /*4f60*/  @!P2 BRA `(.L_x_92) ;  /* 0x000000480000a947 */ /* 0x008fee0003800000 */
.L_x_182:
[----:B------:R-:W-:Y:S01]  /*4f70*/  @!P1 R2UR UR5, R8 ;  /* 0x00000000080592ca */ /* 0x000fe200000e0000 */
[----:B------:R-:W-:Y:S01]  /*4f80*/  VOTEU.ALL UP0, P1 ;  /* 0x0000000000ff7886 */ /* 0x000fe20000800000 */
[----:B------:R-:W-:Y:S01]  /*4f90*/  @!P1 R2UR UR4, R6 ;  /* 0x00000000060492ca */ /* 0x000fe200000e0000 */
[----:B--2---:R-:W-:Y:S01]  /*4fa0*/  @!P1 IMAD.MOV.U32 R0, RZ, RZ, 0x2000 ;  /* 0x00002000ff009424 */ /* 0x004fe200078e00ff */
[----:B------:R-:W-:Y:S01]  /*4fb0*/  UMOV UR6, 0x0 ;  /* 0x0000000000067882 */ /* 0x000fe20000000000 */
[----:B------:R-:W-:Y:S01]  /*4fc0*/  UMOV UR7, 0x10000000 ;  /* 0x1000000000077882 */ /* 0x000fe20000000000 */
[----:B------:R-:W-:Y:S01]  /*4fd0*/  @!UP0 UIADD3 UR32, UPT, UPT, UR21, 0x200, URZ ;  /* 0x0000020015208890 */ /* 0x000fe2000fffe0ff */
[----:B------:R-:W-:Y:S01]  /*4fe0*/  @!P1 IADD3 R8, P0, PT, R16, 0x580, RZ ;  /* 0x0000058010089810 */ /* 0x000fe20007f1e0ff */
[----:B------:R-:W-:Y:S04]  /*4ff0*/  VOTEU.ALL UP0, P1 ;  /* 0x0000000000ff7886 */ /* 0x000fe80000800000 */
[----:B------:R-:W-:Y:S02]  /*5000*/  @!P1 IMAD.X R6, RZ, RZ, R17, P0 ;  /* 0x000000ffff069224 */ /* 0x000fe400000e0611 */
[----:B------:R-:W-:Y:S02]  /*5010*/  IMAD.U32 R10, RZ, RZ, UR5 ;  /* 0x00000005ff0a7e24 */ /* 0x000fe4000f8e00ff */
[----:B------:R-:W-:Y:S03]  /*5020*/  IMAD.U32 R11, RZ, RZ, UR4 ;  /* 0x00000004ff0b7e24 */ /* 0x000fe6000f8e00ff */
[----:B------:R-:W-:Y:S02]  /*5030*/  @!P1 R2UR UR4, R10 ;  /* 0x000000000a0492ca */ /* 0x000fe400000e0000 */
[----:B------:R-:W-:Y:S11]  /*5040*/  @!P1 R2UR UR5, R11 ;  /* 0x000000000b0592ca */ /* 0x000ff600000e0000 */
[----:B------:R-:W-:Y:S02]  /*5050*/  @!UPT UIADD3 URZ, UPT, UPT, URZ, URZ, URZ ;  /* 0x000000fffffff290 */ /* 0x000fe4000fffe0ff */
[----:B------:R2:W-:Y:S01]  /*5060*/  @!UP0 UTMALDG.3D [UR32], [UR4], desc[UR6] ;  /* 0x00000620040085b4 */ /* 0x0005e20008011000 */
[----:B------:R2:W-:Y:S01]  /*5070*/  @!P1 SYNCS.ARRIVE.TRANS64.RED.A0TR RZ, [UR21+0x40], R0 ;  /* 0x00004000ffff99a7 */ /* 0x0005e20008300415 */
[----:B------:R-:W-:Y:S01]  /*5080*/  SYNCS.ARRIVE.TRANS64.RED.A1T0 RZ, [UR40], RZ ;  /* 0x000000ffffff79a7 */ /* 0x000fe20008100428 */
[----:B------:R-:W3:Y:S02]  /*5090*/  SYNCS.PHASECHK.TRANS64.TRYWAIT P2, [UR21+0x68], R9 ;  /* 0x00006809ff0075a7 */ /* 0x000ee40008041115 */
[----:B--23--:R-:W-:Y:S05]  /*50a0*/  @!P2 BRA `(.L_x_93) ;  /* 0x0000004400c8a947 */ /* 0x00cfea0003800000 */
.L_x_184:
        /* <DEDUP_REMOVED lines=8> */
[----:B------:R-:W-:Y:S01]  /*5130*/  @!UP0 UIADD3 UR24, UPT, UPT, UR21, 0x2200, URZ ;  /* 0x0000220015188890 */ /* 0x000fe2000fffe0ff */
[----:B------:R-:W-:Y:S01]  /*5140*/  VOTEU.ALL UP0, P1 ;  /* 0x0000000000ff7886 */ /* 0x000fe20000800000 */
[----:B------:R-:W-:Y:S01]  /*5150*/  UMOV UR27, UR35 ;  /* 0x00000023001b7c82 */ /* 0x000fe20008000000 */
[----:B------:R-:W-:Y:S02]  /*5160*/  UMOV UR28, UR36 ;  /* 0x00000024001c7c82 */ /* 0x000fe40008000000 */
[----:B------:R-:W-:Y:S02]  /*5170*/  IMAD.U32 R10, RZ, RZ, UR5 ;  /* 0x00000005ff0a7e24 */ /* 0x000fe4000f8e00ff */
[----:B------:R-:W-:Y:S02]  /*5180*/  IMAD.U32 R11, RZ, RZ, UR4 ;  /* 0x00000004ff0b7e24 */ /* 0x000fe4000f8e00ff */
[----:B------:R-:W-:Y:S01]  /*5190*/  @!P1 IMAD.X R6, RZ, RZ, R17, P0 ;  /* 0x000000ffff069224 */ /* 0x000fe200000e0611 */
        /* <DEDUP_REMOVED lines=8> */
.L_x_186:
[----:B------:R-:W-:Y:S01]  /*5220*/  @!P1 R2UR UR5, R8 ;  /* 0x00000000080592ca */ /* 0x000fe200000e0000 */
[----:B------:R-:W-:Y:S01]  /*5230*/  VOTEU.ALL UP0, P1 ;  /* 0x0000000000ff7886 */ /* 0x000fe20000800000 */
[----:B------:R-:W-:Y:S01]  /*5240*/  @!P1 R2UR UR4, R6 ;  /* 0x00000000060492ca */ /* 0x000fe200000e0000 */
[----:B--2---:R-:W-:Y:S01]  /*5250*/  @!P1 IMAD.MOV.U32 R0, RZ, RZ, 0x2000 ;  /* 0x00002000ff009424 */ /* 0x004fe200078e00ff */
[----:B------:R-:W-:Y:S01]  /*5260*/  UMOV UR6, 0x0 ;  /* 0x0000000000067882 */ /* 0x000fe20000000000 */
[----:B------:R-:W-:Y:S01]  /*5270*/  UMOV UR7, 0x10000000 ;  /* 0x1000000000077882 */ /* 0x000fe20000000000 */
[----:B------:R-:W-:Y:S01]  /*5280*/  @!UP0 UIADD3 UR18, UPT, UPT, UR34, 0x20, URZ ;  /* 0x0000002022128890 */ /* 0x000fe2000fffe0ff */
[----:B------:R-:W-:Y:S01]  /*5290*/  VIADD R14, R14, 0x1 ;  /* 0x000000010e0e7836 */ /* 0x000fe20000000000 */
[----:B------:R-:W-:Y:S01]  /*52a0*/  @!UP0 UIADD3 UR16, UPT, UPT, UR21, 0x4200, URZ ;  /* 0x0000420015108890 */ /* 0x000fe2000fffe0ff */
[----:B------:R-:W-:Y:S01]  /*52b0*/  VOTEU.ALL UP0, P1 ;  /* 0x0000000000ff7886 */ /* 0x000fe20000800000 */
[----:B------:R-:W-:Y:S01]  /*52c0*/  UMOV UR19, UR35 ;  /* 0x0000002300137c82 */ /* 0x000fe20008000000 */
[----:B------:R-:W-:Y:S02]  /*52d0*/  UMOV UR20, UR36 ;  /* 0x0000002400147c82 */ /* 0x000fe40008000000 */
        /* <DEDUP_REMOVED lines=10> */
.L_x_188:
[----:B------:R-:W-:Y:S01]  /*5380*/  @!P1 IADD3 R6, P0, PT, R16, 0x580, RZ ;  /* 0x0000058010069810 */ /* 0x000fe20007f1e0ff */
[----:B------:R-:W-:Y:S01]  /*5390*/  VOTEU.ALL UP0, P1 ;  /* 0x0000000000ff7886 */ /* 0x000fe20000800000 */
[----:B------:R-:W-:Y:S01]  /*53a0*/  UMOV UR6, 0x0 ;  /* 0x0000000000067882 */ /* 0x000fe20000000000 */
[----:B------:R-:W-:Y:S01]  /*53b0*/  UMOV UR7, 0x10000000 ;  /* 0x1000000000077882 */ /* 0x000fe20000000000 */
[----:B------:R-:W-:Y:S01]  /*53c0*/  @!P1 R2UR UR5, R6 ;  /* 0x00000000060592ca */ /* 0x000fe200000e0000 */
[----:B--2---:R-:W-:Y:S01]  /*53d0*/  @!P1 IMAD.X R0, RZ, RZ, R17, P0 ;  /* 0x000000ffff009224 */ /* 0x004fe200000e0611 */
[----:B------:R-:W-:Y:S01]  /*53e0*/  @!UP0 UIADD3 UR10, UPT, UPT, UR34, 0x30, URZ ;  /* 0x00000030220a8890 */ /* 0x000fe2000fffe0ff */
[----:B------:R-:W-:Y:S01]  /*53f0*/  R2UR UR18, R54 ;  /* 0x00000000361272ca */ /* 0x000fe200000e0000 */
[----:B------:R-:W-:Y:S01]  /*5400*/  @!UP0 UIADD3 UR8, UPT, UPT, UR21, 0x6200, URZ ;  /* 0x0000620015088890 */ /* 0x000fe2000fffe0ff */
[----:B------:R-:W-:Y:S01]  /*5410*/  R2UR UR16, R55 ;  /* 0x00000000371072ca */ /* 0x000fe200000e0000 */
[----:B------:R-:W-:Y:S01]  /*5420*/  @!UP0 UIADD3 UR9, UPT, UPT, UR21, 0x58, URZ ;  /* 0x0000005815098890 */ /* 0x000fe2000fffe0ff */
[----:B------:R-:W-:Y:S01]  /*5430*/  @!P1 R2UR UR4, R0 ;  /* 0x00000000000492ca */ /* 0x000fe200000e0000 */
[----:B------:R-:W-:Y:S01]  /*5440*/  VOTEU.ALL UP0, P1 ;  /* 0x0000000000ff7886 */ /* 0x000fe20000800000 */
[----:B------:R-:W-:Y:S01]  /*5450*/  UMOV UR11, UR35 ;  /* 0x00000023000b7c82 */ /* 0x000fe20008000000 */
[----:B------:R-:W-:Y:S01]  /*5460*/  UMOV UR12, UR36 ;  /* 0x00000024000c7c82 */ /* 0x000fe20008000000 */
[C---:B------:R-:W-:Y:S01]  /*5470*/  ISETP.NE.AND P0, PT, R14.reuse, 0x2, PT ;  /* 0x000000020e00780c */ /* 0x040fe20003f05270 */
[----:B------:R-:W-:Y:S01]  /*5480*/  UPLOP3.LUT UP3, UPT, UPT, UPT, UPT, 0x80, 0x8 ;  /* 0x000000000008789c */ /* 0x000fe20003f6f070 */
[----:B------:R-:W-:Y:S01]  /*5490*/  IMAD.U32 R8, RZ, RZ, UR5 ;  /* 0x00000005ff087e24 */ /* 0x000fe2000f8e00ff */
[----:B------:R-:W-:Y:S01]  /*54a0*/  LOP3.LUT R15, R15, 0x1, RZ, 0x3c, !PT ;  /* 0x000000010f0f7812 */ /* 0x000fe200078e3cff */
[----:B------:R-:W-:Y:S01]  /*54b0*/  UMOV UR36, UR29 ;  /* 0x0000001d00247c82 */ /* 0x000fe20008000000 */
[----:B------:R-:W-:Y:S01]  /*54c0*/  SEL R0, RZ, 0x1, P0 ;  /* 0x00000001ff007807 */ /* 0x000fe20000000000 */
[----:B------:R-:W-:Y:S01]  /*54d0*/  UIADD3 UR20, UPT, UPT, UR13, UR18, URZ ;  /* 0x000000120d147290 */ /* 0x000fe2000fffe0ff */
[----:B------:R-:W-:Y:S01]  /*54e0*/  SEL R14, R14, RZ, P0 ;  /* 0x000000ff0e0e7207 */ /* 0x000fe20000000000 */
[----:B------:R-:W-:Y:S01]  /*54f0*/  UIADD3 UR16, UPT, UPT, UR14, UR16, URZ ;  /* 0x000000100e107290 */ /* 0x000fe2000fffe0ff */
[----:B------:R-:W-:Y:S01]  /*5500*/  IMAD.U32 R9, RZ, RZ, UR4 ;  /* 0x00000004ff097e24 */ /* 0x000fe2000f8e00ff */
[----:B------:R-:W-:Y:S02]  /*5510*/  @!P1 R2UR UR4, R8 ;  /* 0x00000000080492ca */ /* 0x000fe400000e0000 */
[----:B------:R-:W-:Y:S02]  /*5520*/  LOP3.LUT R13, R13, R0, RZ, 0x3c, !PT ;  /* 0x000000000d0d7212 */ /* 0x000fe400078e3cff */
[----:B------:R-:W-:Y:S11]  /*5530*/  @!P1 R2UR UR5, R9 ;  /* 0x00000000090592ca */ /* 0x000ff600000e0000 */
[----:B------:R-:W-:Y:S02]  /*5540*/  @!UPT UIADD3 URZ, UPT, UPT, URZ, URZ, URZ ;  /* 0x000000fffffff290 */ /* 0x000fe4000fffe0ff */
[----:B------:R2:W-:Y:S01]  /*5550*/  @!UP0 UTMALDG.3D [UR8], [UR4], desc[UR6] ;  /* 0x00000608040085b4 */ /* 0x0005e20008011000 */
[----:B------:R2:W-:Y:S01]  /*5560*/  @!P1 SYNCS.ARRIVE.TRANS64.RED.A0TR RZ, [UR21+0x58], R7 ;  /* 0x00005807ffff99a7 */ /* 0x0005e20008300415 */
[----:B------:R-:W-:Y:S01]  /*5570*/  SYNCS.ARRIVE.TRANS64.RED.A1T0 RZ, [UR37], RZ ;  /* 0x000000ffffff79a7 */ /* 0x000fe20008100425 */
[----:B------:R-:W-:Y:S05]  /*5580*/  BRA.U UP1, `(.L_x_96) ;  /* 0xfffffff101707547 */ /* 0x000fea000b83ffff */
[----:B------:R-:W-:-:S04]  /*5590*/  SHF.L.U32 R2, R15, 0x1f, RZ ;  /* 0x0000001f0f027819 */ /* 0x000fc800000006ff */
[----:B------:R-:W3:Y:S02]  /*55a0*/  SYNCS.PHASECHK.TRANS64.TRYWAIT P0, [UR21+0x60], R2 ;  /* 0x00006002ff0075a7 */ /* 0x000ee40008001115 */
[----:B---3--:R-:W-:Y:S05]  /*55b0*/  @!P0 BRA `(.L_x_97) ;  /* 0x0000004000cc8947 */ /* 0x008fea0003800000 */
.L_x_190:
[----:B------:R-:W4:Y:S02]  /*55c0*/  SYNCS.PHASECHK.TRANS64.TRYWAIT P0, [UR21+0x68], R2 ;  /* 0x00006802ff0075a7 */ /* 0x000f240008001115 */
[----:B----4-:R-:W-:Y:S05]  /*55d0*/  @!P0 BRA `(.L_x_98) ;  /* 0x0000004000dc8947 */ /* 0x010fea0003800000 */
.L_x_192:
[----:B------:R-:W4:Y:S02]  /*55e0*/  SYNCS.PHASECHK.TRANS64.TRYWAIT P0, [UR21+0x70], R2 ;  /* 0x00007002ff0075a7 */ /* 0x000f240008001115 */
[----:B----4-:R-:W-:Y:S05]  /*55f0*/  @!P0 BRA `(.L_x_99) ;  /* 0x0000004000ec8947 */ /* 0x010fea0003800000 */
.L_x_194:
[----:B---3--:R-:W-:-:S07]  /*5600*/  MOV R0, UR21 ;  /* 0x0000001500007c02 */ /* 0x008fce0008000f00 */
.L_x_100:
[----:B---3--:R-:W-:-:S04]  /*5610*/  SHF.L.U32 R2, R15, 0x1f, RZ ;  /* 0x0000001f0f027819 */ /* 0x008fc800000006ff */
[----:B------:R3:W4:Y:S03]  /*5620*/  SYNCS.PHASECHK.TRANS64.TRYWAIT P0, [R0+URZ+0x78], R2 ;  /* 0x00007802000075a7 */ /* 0x00072600080011ff */
[----:B----4-:R-:W-:Y:S05]  /*5630*/  @!P0 NANOSLEEP.SYNCS 0x989680 ;  /* 0x009896800000895d */ /* 0x010fea0003900000 */
[----:B------:R-:W4:Y:S02]  /*5640*/  @!P0 SYNCS.PHASECHK.TRANS64 P0, [R0+URZ+0x78], R2 ;  /* 0x00007802000085a7 */ /* 0x000f2400080010ff */
[----:B-12-4-:R-:W-:Y:S05]  /*5650*/  @P0 EXIT ;  /* 0x000000000000094d */ /* 0x016fea0003800000 */
[----:B------:R-:W-:Y:S05]  /*5660*/  BRA `(.L_x_100) ;  /* 0xfffffffc00e87947 */ /* 0x000fea000383ffff */
.L_x_85:
[----:B------:R-:W-:-:S06]  /*5670*/  UISETP.GE.AND UP0, UPT, UR13, 0x4, UPT ;  /* 0x000000040d00788c */ /* 0x000fcc000bf06270 */
[----:B------:R-:W-:-:S13]  /*5680*/  PLOP3.LUT P0, PT, PT, PT, UP0, 0x80, 0x8 ;  /* 0x000000000008781c */ /* 0x000fda0003f0f008 */
[----:B------:R-:W-:Y:S05]  /*5690*/  @!P0 EXIT ;  /* 0x000000000000894d */ /* 0x000fea0003800000 */
[----:B------:R-:W1:Y:S08]  /*56a0*/  S2UR UR4, SR_CgaCtaId ;  /* 0x00000000000479c3 */ /* 0x000e700000008800 */
[----:B------:R-:W-:Y:S01]  /*56b0*/  BAR.SYNC.DEFER_BLOCKING 0x6, 0xa0 ;  /* 0x0182800000007b1d */ /* 0x000fe20000010000 */
[C---:B------:R-:W-:Y:S01]  /*56c0*/  IMAD.SHL.U32 R2, R67.reuse, 0x10, RZ ;  /* 0x0000001043027824 */ /* 0x040fe200078e00ff */
[C---:B------:R-:W-:Y:S01]  /*56d0*/  SHF.L.U32 R23, R67.reuse, 0x10, RZ ;  /* 0x0000001043177819 */ /* 0x040fe200000006ff */
[C---:B------:R-:W-:Y:S01]  /*56e0*/  IMAD.SHL.U32 R66, R67.reuse, 0x2, RZ ;  /* 0x0000000243427824 */ /* 0x040fe200078e00ff */
[----:B------:R-:W-:Y:S01]  /*56f0*/  LOP3.LUT R68, R67, 0x60, RZ, 0xc0, !PT ;  /* 0x0000006043447812 */ /* 0x000fe200078ec0ff */
[----:B------:R-:W-:Y:S01]  /*5700*/  HFMA2 R63, -RZ, RZ, 0, 5.9604644775390625e-08 ;  /* 0x00000001ff3f7431 */ /* 0x000fe200000001ff */
[----:B------:R-:W-:-:S02]  /*5710*/  UMOV UR44, 0x400 ;  /* 0x00000400002c7882 */ /* 0x000fc40000000000 */
[----:B------:R-:W2:Y:S01]  /*5720*/  LDC.64 R50, c[0x0][0x8b0] ;  /* 0x00022c00ff327b82 */ /* 0x000ea20000000a00 */
[----:B------:R-:W-:Y:S01]  /*5730*/  LOP3.LUT R3, R2, 0x60, RZ, 0xc0, !PT ;  /* 0x0000006002037812 */ /* 0x000fe200078ec0ff */
[----:B------:R-:W-:Y:S01]  /*5740*/  HFMA2 R61, -RZ, RZ, 0, 0 ;  /* 0x00000000ff3d7431 */ /* 0x000fe200000001ff */
[----:B------:R-:W-:Y:S01]  /*5750*/  LOP3.LUT R65, R67, 0x2, RZ, 0xc0, !PT ;  /* 0x0000000243417812 */ /* 0x000fe200078ec0ff */
[----:B------:R-:W-:Y:S01]  /*5760*/  IMAD.MOV.U32 R22, RZ, RZ, RZ ;  /* 0x000000ffff167224 */ /* 0x000fe200078e00ff */
[----:B------:R-:W-:Y:S01]  /*5770*/  LOP3.LUT R66, R3, 0xc, R66, 0xf8, !PT ;  /* 0x0000000c03427812 */ /* 0x000fe200078ef842 */
[----:B------:R-:W-:Y:S01]  /*5780*/  IMAD.MOV.U32 R59, RZ, RZ, RZ ;  /* 0x000000ffff3b7224 */ /* 0x000fe200078e00ff */
[----:B------:R-:W-:Y:S01]  /*5790*/  LOP3.LUT R23, R23, 0x600000, RZ, 0xc0, !PT ;  /* 0x0060000017177812 */ /* 0x000fe200078ec0ff */
[----:B------:R-:W3:Y:S01]  /*57a0*/  LDC.64 R48, c[0x0][0x8a8] ;  /* 0x00022a00ff307b82 */ /* 0x000ee20000000a00 */
[----:B------:R-:W-:Y:S01]  /*57b0*/  LOP3.LUT R66, R66, 0x790, R2, 0xf8, !PT ;  /* 0x0000079042427812 */ /* 0x000fe200078ef802 */
[----:B------:R-:W4:Y:S01]  /*57c0*/  LDCU UR59, c[0x0][0x370] ;  /* 0x00006e00ff3b77ac */ /* 0x000f220008000800 */
[----:B------:R-:W-:-:S02]  /*57d0*/  LOP3.LUT R67, R67, 0x4, RZ, 0xc0, !PT ;  /* 0x0000000443437812 */ /* 0x000fc400078ec0ff */
[----:B------:R-:W-:Y:S01]  /*57e0*/  MOV R62, RZ ;  /* 0x000000ff003e7202 */ /* 0x000fe20000000f00 */
[----:B------:R-:W2:Y:S01]  /*57f0*/  LDCU UR43, c[0x0][0xb0c] ;  /* 0x00016180ff2b77ac */ /* 0x000ea20008000800 */
[----:B-1----:R-:W-:Y:S01]  /*5800*/  ULEA UR44, UR4, UR44, 0x18 ;  /* 0x0000002c042c7291 */ /* 0x002fe2000f8ec0ff */
[----:B------:R-:W1:Y:S03]  /*5810*/  LDCU UR39, c[0x0][0xb30] ;  /* 0x00016600ff2777ac */ /* 0x000e660008000800 */
[----:B------:R-:W-:Y:S01]  /*5820*/  UIADD3 UR4, UPT, UPT, UR44, 0x200, URZ ;  /* 0x000002002c047890 */ /* 0x000fe2000fffe0ff */
[----:B------:R-:W1:Y:S04]  /*5830*/  LDCU.64 UR56, c[0x0][0x888] ;  /* 0x00011100ff3877ac */ /* 0x000e680008000a00 */
[----:B------:R-:W4:Y:S01]  /*5840*/  LDS R0, [UR44+0x140] ;  /* 0x0001402cff007984 */ /* 0x000f220008000800 */
[----:B------:R-:W-:Y:S01]  /*5850*/  IMAD.U32 R57, RZ, RZ, UR4 ;  /* 0x00000004ff397e24 */ /* 0x000fe2000f8e00ff */
[----:B------:R-:W1:Y:S03]  /*5860*/  LDCU.64 UR40, c[0x0][0xb28] ;  /* 0x00016500ff2877ac */ /* 0x000e660008000a00 */
[----:B------:R-:W-:Y:S01]  /*5870*/  IMAD R66, R66, 0x4, R57 ;  /* 0x0000000442427824 */ /* 0x000fe200078e0239 */
[----:B------:R-:W1:Y:S03]  /*5880*/  LDCU.64 UR62, c[0x0][0x890] ;  /* 0x00011200ff3e77ac */ /* 0x000e660008000a00 */
[--C-:B------:R-:W-:Y:S01]  /*5890*/  IMAD R65, R65, -0x10, R66.reuse ;  /* 0xfffffff041417824 */ /* 0x100fe200078e0242 */
[----:B------:R-:W1:Y:S01]  /*58a0*/  LDCU.128 UR52, c[0x0][0xb10] ;  /* 0x00016200ff3477ac */ /* 0x000e620008000c00 */
[----:B------:R-:W-:Y:S01]  /*58b0*/  IMAD R64, R67, -0x10, R66 ;  /* 0xfffffff043407824 */ /* 0x000fe200078e0242 */
[----:B------:R-:W1:Y:S01]  /*58c0*/  LDCU UR58, c[0x0][0x374] ;  /* 0x00006e80ff3a77ac */ /* 0x000e620008000800 */
[----:B------:R-:W-:Y:S01]  /*58d0*/  UMOV UR47, URZ ;  /* 0x000000ff002f7c82 */ /* 0x000fe20008000000 */
[----:B------:R-:W-:Y:S01]  /*58e0*/  UMOV UR46, URZ ;  /* 0x000000ff002e7c82 */ /* 0x000fe20008000000 */
[----:B-1234-:R-:W-:-:S07]  /*58f0*/  IMAD.IADD R23, R0, 0x1, R23 ;  /* 0x0000000100177824 */ /* 0x01efce00078e0217 */
.L_x_144:
[----:B------:R-:W-:Y:S02]  /*5900*/  LEA R3, R59, UR44, 0x3 ;  /* 0x0000002c3b037c11 */ /* 0x000fe4000f8e18ff */
[----:B------:R-:W-:Y:S02]  /*5910*/  SHF.L.U32 R0, R61, 0x1f, RZ ;  /* 0x0000001f3d007819 */ /* 0x000fe400000006ff */
[----:B-1----:R-:W-:Y:S02]  /*5920*/  LEA R4, R59, UR44, 0x4 ;  /* 0x0000002c3b047c11 */ /* 0x002fe4000f8e20ff */
[----:B------:R-:W1:Y:S02]  /*5930*/  SYNCS.PHASECHK.TRANS64.TRYWAIT P0, [R3+URZ+0x90], R0 ;  /* 0x00009000030075a7 */ /* 0x000e6400080011ff */
[----:B-12---:R-:W-:Y:S05]  /*5940*/  @!P0 BRA `(.L_x_101) ;  /* 0x0000004000308947 */ /* 0x006fea0003800000 */
.L_x_195:
        /* <DEDUP_REMOVED lines=8> */
[----:B--2---:R-:W-:Y:S11]  /*59d0*/  LOP3.LUT P0, RZ, R6, 0x1, RZ, 0xc0, !PT ;  /* 0x0000000106ff7812 */ /* 0x004ff6000780c0ff */
[----:B------:R-:W-:Y:S02]  /*59e0*/  @!UPT UIADD3 URZ, UPT, UPT, URZ, URZ, URZ ;  /* 0x000000fffffff290 */ /* 0x000fe4000fffe0ff */
[----:B---3--:R-:W-:Y:S01]  /*59f0*/  VOTEU.ANY UP1, P0 ;  /* 0x0000000000ff7886 */ /* 0x008fe20000020100 */
[----:B------:R-:W-:Y:S01]  /*5a00*/  PLOP3.LUT P0, PT, PT, PT, UP1, 0x80, 0x8 ;  /* 0x000000000008781c */ /* 0x000fe20003f0f018 */
[----:B------:R-:W-:Y:S11]  /*5a10*/  UP2UR UR61, UPR, URZ, 0x2 ;  /* 0x00000002ff3d7883 */ /* 0x000ff60008000000 */
[----:B------:R-:W-:Y:S01]  /*5a20*/  @!UPT UIADD3 URZ, UPT, UPT, URZ, URZ, URZ ;  /* 0x000000fffffff290 */ /* 0x000fe2000fffe0ff */
[----:B-1----:R-:W-:Y:S02]  /*5a30*/  @P0 SHF.R.U32.HI R0, RZ, 0x10, R5 ;  /* 0x00000010ff000819 */ /* 0x002fe40000011605 */
        /* <DEDUP_REMOVED lines=12> */
[----:B------:R-:W2:Y:S01]  /*5b00*/  LDCU UR12, c[0x0][0xb20] ;  /* 0x00016400ff0c77ac */ /* 0x000ea20008000800 */
[----:B------:R-:W-:Y:S02]  /*5b10*/  UIMAD.WIDE.U32 UR4, UR58, UR55, URZ ;  /* 0x000000373a0472a5 */ /* 0x000fe4000f8e00ff */
[----:B------:R-:W-:Y:S02]  /*5b20*/  UIMAD.WIDE.U32 UR6, UR59, UR52, URZ ;  /* 0x000000343b0672a5 */ /* 0x000fe4000f8e00ff */
[----:B------:R-:W-:Y:S02]  /*5b30*/  UISETP.NE.AND UP0, UPT, UR54, 0x1, UPT ;  /* 0x000000013600788c */ /* 0x000fe4000bf05270 */
[----:B------:R-:W-:Y:S02]  /*5b40*/  UIMAD.WIDE.U32 UR8, UR37, UR55, URZ ;  /* 0x00000037250872a5 */ /* 0x000fe4000f8e00ff */
[----:B------:R-:W-:Y:S02]  /*5b50*/  UIMAD.WIDE.U32 UR10, UR38, UR52, URZ ;  /* 0x00000034260a72a5 */ /* 0x000fe4000f8e00ff */
[----:B------:R-:W-:Y:S02]  /*5b60*/  UISETP.NE.AND UP1, UPT, UR43, 0x1, UPT ;  /* 0x000000012b00788c */ /* 0x000fe4000bf25270 */
[----:B------:R-:W-:Y:S01]  /*5b70*/  UISETP.NE.AND UP2, UPT, UR42, 0x1, UPT ;  /* 0x000000012a00788c */ /* 0x000fe2000bf45270 */
[----:B------:R-:W-:Y:S02]  /*5b80*/  UMOV UR4, UR5 ;  /* 0x0000000500047c82 */ /* 0x000fe40008000000 */
[----:B--2---:R-:W-:Y:S03]  /*5b90*/  USHF.R.U32.HI UR5, URZ, UR12, UR4 ;  /* 0x0000000cff057299 */ /* 0x004fe60008011604 */
[----:B------:R-:W-:Y:S02]  /*5ba0*/  UMOV UR4, UR7 ;  /* 0x0000000700047c82 */ /* 0x000fe40008000000 */
[----:B------:R-:W-:Y:S02]  /*5bb0*/  USHF.R.U32.HI UR7, URZ, UR53, UR4 ;  /* 0x00000035ff077299 */ /* 0x000fe40008011604 */
[----:B------:R-:W-:Y:S02]  /*5bc0*/  USEL UR4, UR58, UR5, !UP0 ;  /* 0x000000053a047287 */ /* 0x000fe4000c000000 */
[----:B------:R-:W-:Y:S01]  /*5bd0*/  USEL UR7, UR59, UR7, !UP1 ;  /* 0x000000073b077287 */ /* 0x000fe2000c800000 */
[----:B------:R-:W-:Y:S01]  /*5be0*/  UMOV UR5, UR9 ;  /* 0x0000000900057c82 */ /* 0x000fe20008000000 */
[----:B------:R-:W-:Y:S02]  /*5bf0*/  UIMAD.WIDE.U32 UR8, UR4, UR40, URZ ;  /* 0x00000028040872a5 */ /* 0x000fe4000f8e00ff */
[----:B------:R-:W-:Y:S03]  /*5c00*/  USHF.R.U32.HI UR6, URZ, UR12, UR5 ;  /* 0x0000000cff067299 */ /* 0x000fe60008011605 */
[----:B------:R-:W-:Y:S01]  /*5c10*/  UMOV UR5, UR11 ;  /* 0x0000000b00057c82 */ /* 0x000fe20008000000 */
[----:B------:R-:W-:Y:S02]  /*5c20*/  UIMAD.WIDE.U32 UR10, UR7, UR40, URZ ;  /* 0x00000028070a72a5 */ /* 0x000fe4000f8e00ff */
[----:B------:R-:W-:Y:S02]  /*5c30*/  USHF.R.U32.HI UR12, URZ, UR53, UR5 ;  /* 0x00000035ff0c7299 */ /* 0x000fe40008011605 */
[----:B------:R-:W-:Y:S01]  /*5c40*/  USEL UR6, UR37, UR6, !UP0 ;  /* 0x0000000625067287 */ /* 0x000fe2000c000000 */
[----:B------:R-:W-:Y:S02]  /*5c50*/  UMOV UR5, UR9 ;  /* 0x0000000900057c82 */ /* 0x000fe40008000000 */
[----:B------:R-:W-:Y:S01]  /*5c60*/  UMOV UR10, UR11 ;  /* 0x0000000b000a7c82 */ /* 0x000fe20008000000 */
[----:B------:R-:W-:Y:S02]  /*5c70*/  @UP2 USHF.R.U32.HI UR4, URZ, UR41, UR5 ;  /* 0x00000029ff042299 */ /* 0x000fe40008011605 */
[----:B------:R-:W-:Y:S02]  /*5c80*/  @UP2 USHF.R.U32.HI UR7, URZ, UR41, UR10 ;  /* 0x00000029ff072299 */ /* 0x000fe4000801160a */
[----:B------:R-:W-:Y:S02]  /*5c90*/  UIMAD UR4, UR42, UR4, URZ ;  /* 0x000000042a0472a4 */ /* 0x000fe4000f8e02ff */
        /* <DEDUP_REMOVED lines=8> */
[----:B------:R-:W-:Y:S02]  /*5d20*/  USEL UR11, UR6, UR4, !UP2 ;  /* 0x00000004060b7287 */ /* 0x000fe4000d000000 */
[----:B------:R-:W-:Y:S02]  /*5d30*/  UIADD3 UR8, UPT, UPT, -UR5, URZ, URZ ;  /* 0x000000ff05087290 */ /* 0x000fe4000fffe1ff */
[----:B------:R-:W-:Y:S01]  /*5d40*/  UIADD3 UR10, UPT, UPT, -UR11, URZ, URZ ;  /* 0x000000ff0b0a7290 */ /* 0x000fe2000fffe1ff */
[----:B------:R-:W-:Y:S01]  /*5d50*/  @!UP0 UMOV UR4, UR9 ;  /* 0x0000000900048c82 */ /* 0x000fe20008000000 */
[----:B------:R-:W-:Y:S02]  /*5d60*/  UIADD3 UR9, UPT, UPT, -UR6, URZ, URZ ;  /* 0x000000ff06097290 */ /* 0x000fe4000fffe1ff */
[----:B------:R-:W-:Y:S02]  /*5d70*/  @!UP0 USHF.R.U32.HI UR4, URZ, UR41, UR4 ;  /* 0x00000029ff048299 */ /* 0x000fe40008011604 */
[----:B------:R-:W-:Y:S02]  /*5d80*/  UIMAD UR10, UR42, UR10, UR6 ;  /* 0x0000000a2a0a72a4 */ /* 0x000fe4000f8e0206 */
[----:B------:R-:W-:Y:S04]  /*5d90*/  @!UP0 USEL UR4, UR5, UR4, !UP2 ;  /* 0x0000000405048287 */ /* 0x000fe8000d000000 */
[----:B------:R-:W-:Y:S02]  /*5da0*/  @!UP0 UIMAD UR10, UR7, UR10, UR4 ;  /* 0x0000000a070a82a4 */ /* 0x000fe4000f8e0204 */
[----:B------:R-:W-:Y:S02]  /*5db0*/  @!UP0 UIADD3 UR11, UPT, UPT, UR11, -UR4, URZ ;  /* 0x800000040b0b8290 */ /* 0x000fe4000fffe0ff */
[----:B------:R-:W-:Y:S02]  /*5dc0*/  UIMAD UR7, UR43, UR8, UR38 ;  /* 0x000000082b0772a4 */ /* 0x000fe4000f8e0226 */
[----:B------:R-:W-:Y:S02]  /*5dd0*/  @!UP0 UIMAD UR6, UR11, UR42, UR5 ;  /* 0x0000002a0b0682a4 */ /* 0x000fe4000f8e0205 */
[----:B------:R-:W-:Y:S01]  /*5de0*/  UIMAD UR4, UR54, UR9, UR37 ;  /* 0x00000009360472a4 */ /* 0x000fe2000f8e0225 */
[----:B------:R-:W-:Y:S02]  /*5df0*/  @!UP0 UMOV UR5, UR10 ;  /* 0x0000000a00058c82 */ /* 0x000fe40008000000 */
[----:B------:R-:W-:Y:S02]  /*5e00*/  UIMAD UR38, UR5, UR43, UR7 ;  /* 0x0000002b052672a4 */ /* 0x000fe4000f8e0207 */
[----:B------:R-:W-:Y:S11]  /*5e10*/  UIMAD UR37, UR6, UR54, UR4 ;  /* 0x00000036062572a4 */ /* 0x000ff6000f8e0204 */
[----:B------:R-:W-:Y:S01]  /*5e20*/  @!UPT UIADD3 URZ, UPT, UPT, URZ, URZ, URZ ;  /* 0x000000fffffff290 */ /* 0x000fe2000fffe0ff */
.L_x_102:
[----:B------:R-:W-:Y:S01]  /*5e30*/  UISETP.NE.AND UP0, UPT, UR39, 0x1, UPT ;  /* 0x000000012700788c */ /* 0x000fe2000bf05270 */
[----:B------:R-:W-:Y:S01]  /*5e40*/  LOP3.LUT P0, RZ, R57, 0x1b0, RZ, 0xc0, !PT ;  /* 0x000001b039ff7812 */ /* 0x000fe2000780c0ff */
[----:B------:R-:W-:Y:S01]  /*5e50*/  USHF.L.U32 UR50, UR16, 0x7, URZ ;  /* 0x0000000710327899 */ /* 0x000fe200080006ff */
[----:B------:R-:W-:Y:S01]  /*5e60*/  BSSY.RECONVERGENT B6, `(.L_x_103) ;  /* 0x0000034000067945 */ /* 0x000fe20003800200 */
[----:B------:R-:W-:Y:S01]  /*5e70*/  USHF.L.U32 UR49, UR20, 0x6, URZ ;  /* 0x0000000614317899 */ /* 0x000fe200080006ff */
[----:B------:R-:W-:Y:S06]  /*5e80*/  IADD3 R59, PT, PT, R59, 0x1, RZ ;  /* 0x000000013b3b7810 */ /* 0x000fec0007ffe0ff */
[----:B------:R-:W2:Y:S01]  /*5e90*/  @!UP0 LDCU.128 UR12, c[0x0][0xb10] ;  /* 0x00016200ff0c87ac */ /* 0x000ea20008000c00 */
[----:B------:R-:W3:Y:S01]  /*5ea0*/  @!UP0 LDCU UR5, c[0x0][0xb0c] ;  /* 0x00016180ff0587ac */ /* 0x000ee20008000800 */
[----:B------:R-:W4:Y:S01]  /*5eb0*/  @!UP0 LDCU UR10, c[0x0][0xb20] ;  /* 0x00016400ff0a87ac */ /* 0x000f220008000800 */
[----:B--2---:R-:W-:Y:S02]  /*5ec0*/  UIMAD.WIDE.U32 UR8, UR38, UR12, URZ ;  /* 0x0000000c260872a5 */ /* 0x004fe4000f8e00ff */
[----:B------:R-:W-:Y:S02]  /*5ed0*/  UIMAD.WIDE.U32 UR6, UR37, UR15, URZ ;  /* 0x0000000f250672a5 */ /* 0x000fe4000f8e00ff */
[----:B------:R-:W-:Y:S03]  /*5ee0*/  @!UP0 UISETP.NE.AND UP1, UPT, UR14, 0x1, UPT ;  /* 0x000000010e00888c */ /* 0x000fe6000bf25270 */
[----:B------:R-:W-:Y:S01]  /*5ef0*/  @!UP0 UMOV UR4, UR9 ;  /* 0x0000000900048c82 */ /* 0x000fe20008000000 */
[----:B---3--:R-:W-:Y:S02]  /*5f00*/  @!UP0 UISETP.NE.AND UP2, UPT, UR5, 0x1, UPT ;  /* 0x000000010500888c */ /* 0x008fe4000bf45270 */
[----:B------:R-:W-:Y:S01]  /*5f10*/  @!UP0 USHF.R.U32.HI UR4, URZ, UR13, UR4 ;  /* 0x0000000dff048299 */ /* 0x000fe20008011604 */
[----:B------:R-:W-:Y:S02]  /*5f20*/  @!UP0 UMOV UR6, UR7 ;  /* 0x0000000700068c82 */ /* 0x000fe40008000000 */
[----:B----4-:R-:W-:Y:S02]  /*5f30*/  @!UP0 USHF.R.U32.HI UR6, URZ, UR10, UR6 ;  /* 0x0000000aff068299 */ /* 0x010fe40008011606 */
[----:B------:R-:W-:Y:S02]  /*5f40*/  @!UP0 USEL UR7, UR38, UR4, !UP2 ;  /* 0x0000000426078287 */ /* 0x000fe4000d000000 */
[----:B------:R-:W-:Y:S04]  /*5f50*/  @!UP0 USEL UR6, UR37, UR6, !UP1 ;  /* 0x0000000625068287 */ /* 0x000fe8000c800000 */
[----:B------:R-:W-:Y:S02]  /*5f60*/  @!UP0 UIADD3 UR4, UPT, UPT, -UR7, UR6, URZ ;  /* 0x0000000607048290 */ /* 0x000fe4000fffe1ff */
[----:B------:R-:W-:Y:S02]  /*5f70*/  @!UP0 UIADD3 UR6, UPT, UPT, UR7, -UR6, URZ ;  /* 0x8000000607068290 */ /* 0x000fe4000fffe0ff */
[----:B------:R-:W-:Y:S02]  /*5f80*/  @!UP0 UIMAD UR38, UR4, UR5, UR38 ;  /* 0x00000005042682a4 */ /* 0x000fe4000f8e0226 */
[----:B------:R-:W-:Y:S01]  /*5f90*/  @!UP0 UIMAD UR37, UR6, UR14, UR37 ;  /* 0x0000000e062582a4 */ /* 0x000fe2000f8e0225 */
[----:B------:R-:W-:Y:S11]  /*5fa0*/  @!P0 BRA `(.L_x_104) ;  /* 0x00000000007c8947 */ /* 0x000ff60003800000 */
[----:B------:R-:W2:Y:S01]  /*5fb0*/  LDCU.64 UR8, c[0x4][0x80] ;  /* 0x01001000ff0877ac */ /* 0x000ea20008000a00 */
[----:B------:R-:W-:Y:S01]  /*5fc0*/  MOV R2, 0x0 ;  /* 0x0000000000027802 */ /* 0x000fe20000000f00 */
[----:B------:R-:W-:Y:S02]  /*5fd0*/  HFMA2 R12, -RZ, RZ, 0, 5.9604644775390625e-08 ;  /* 0x00000001ff0c7431 */ /* 0x000fe400000001ff */
[----:B------:R-:W-:Y:S01]  /*5fe0*/  IMAD.MOV.U32 R8, RZ, RZ, 0x70 ;  /* 0x00000070ff087424 */ /* 0x000fe200078e00ff */
[----:B------:R3:W4:Y:S01]  /*5ff0*/  LDC.64 R14, c[0x4][R2] ;  /* 0x01000000020e7b82 */ /* 0x0007220000000a00 */
[----:B------:R-:W1:Y:S01]  /*6000*/  LDCU.64 UR6, c[0x4][0x88] ;  /* 0x01001100ff0677ac */ /* 0x000e620008000a00 */
[----:B------:R-:W-:Y:S01]  /*6010*/  IMAD.MOV.U32 R13, RZ, RZ, RZ ;  /* 0x000000ffff0d7224 */ /* 0x000fe200078e00ff */
[----:B------:R-:W1:Y:S01]  /*6020*/  LDCU.64 UR4, c[0x4][0x8] ;  /* 0x01000100ff0477ac */ /* 0x000e620008000a00 */
[----:B--2---:R-:W-:Y:S01]  /*6030*/  MOV R5, UR9 ;  /* 0x0000000900057c02 */ /* 0x004fe20008000f00 */
[----:B------:R-:W-:Y:S01]  /*6040*/  IMAD.U32 R4, RZ, RZ, UR8 ;  /* 0x00000008ff047e24 */ /* 0x000fe2000f8e00ff */
[----:B-1----:R-:W-:Y:S01]  /*6050*/  MOV R7, UR7 ;  /* 0x0000000700077c02 */ /* 0x002fe20008000f00 */
[----:B------:R-:W-:Y:S01]  /*6060*/  IMAD.U32 R6, RZ, RZ, UR6 ;  /* 0x00000006ff067e24 */ /* 0x000fe2000f8e00ff */
[----:B------:R-:W-:Y:S01]  /*6070*/  MOV R11, UR5 ;  /* 0x00000005000b7c02 */ /* 0x000fe20008000f00 */
[----:B------:R-:W-:Y:S02]  /*6080*/  IMAD.U32 R10, RZ, RZ, UR4 ;  /* 0x00000004ff0a7e24 */ /* 0x000fe4000f8e00ff */
[----:B------:R-:W-:Y:S07]  /*6090*/  LEPC R20, `(.L_x_105) ;  /* 0x000000001014794e */ /* 0x000fee0000000000 */
[----:B---345:R-:W-:Y:S05]  /*60a0*/  CALL.ABS.NOINC R14 ;  /* 0x000000000e007343 */ /* 0x038fea0003c00000 */
.L_x_105:
[----:B------:R-:W1:Y:S01]  /*60b0*/  LDCU.64 UR8, c[0x4][0x80] ;  /* 0x01001000ff0877ac */ /* 0x000e620008000a00 */
[----:B------:R-:W2:Y:S01]  /*60c0*/  LDC.64 R2, c[0x4][R2] ;  /* 0x0100000002027b82 */ /* 0x000ea20000000a00 */
[----:B------:R-:W-:Y:S02]  /*60d0*/  HFMA2 R12, -RZ, RZ, 0, 5.9604644775390625e-08 ;  /* 0x00000001ff0c7431 */ /* 0x000fe400000001ff */
[----:B------:R-:W-:Y:S02]  /*60e0*/  IMAD.MOV.U32 R8, RZ, RZ, 0x70 ;  /* 0x00000070ff087424 */ /* 0x000fe400078e00ff */
[----:B------:R-:W-:Y:S01]  /*60f0*/  IMAD.MOV.U32 R13, RZ, RZ, RZ ;  /* 0x000000ffff0d7224 */ /* 0x000fe200078e00ff */
[----:B------:R-:W3:Y:S01]  /*6100*/  LDCU.64 UR6, c[0x4][0x88] ;  /* 0x01001100ff0677ac */ /* 0x000ee20008000a00 */
[----:B------:R-:W4:Y:S01]  /*6110*/  LDCU.64 UR4, c[0x4][0x8] ;  /* 0x01000100ff0477ac */ /* 0x000f220008000a00 */
[----:B-1----:R-:W-:Y:S02]  /*6120*/  MOV R4, UR8 ;  /* 0x0000000800047c02 */ /* 0x002fe40008000f00 */
[----:B------:R-:W-:Y:S02]  /*6130*/  MOV R5, UR9 ;  /* 0x0000000900057c02 */ /* 0x000fe40008000f00 */
[----:B---3--:R-:W-:Y:S01]  /*6140*/  MOV R7, UR7 ;  /* 0x0000000700077c02 */ /* 0x008fe20008000f00 */
[----:B------:R-:W-:Y:S01]  /*6150*/  IMAD.U32 R6, RZ, RZ, UR6 ;  /* 0x00000006ff067e24 */ /* 0x000fe2000f8e00ff */
[----:B----4-:R-:W-:Y:S01]  /*6160*/  MOV R11, UR5 ;  /* 0x00000005000b7c02 */ /* 0x010fe20008000f00 */
[----:B------:R-:W-:Y:S02]  /*6170*/  IMAD.U32 R10, RZ, RZ, UR4 ;  /* 0x00000004ff0a7e24 */ /* 0x000fe4000f8e00ff */
[----:B------:R-:W-:Y:S07]  /*6180*/  LEPC R20, `(.L_x_104) ;  /* 0x000000001014794e */ /* 0x000fee0000000000 */
[----:B--2---:R-:W-:Y:S05]  /*6190*/  CALL.ABS.NOINC R2 ;  /* 0x0000000002007343 */ /* 0x004fea0003c00000 */
.L_x_104:
[----:B------:R-:W-:Y:S05]  /*61a0*/  BSYNC.RECONVERGENT B6 ;  /* 0x0000000000067941 */ /* 0x000fea0003800200 */
.L_x_103:
[----:B------:R-:W-:Y:S01]  /*61b0*/  R2UR UR4, R56 ;  /* 0x00000000380472ca */ /* 0x000fe200000e0000 */
[----:B------:R-:W-:Y:S01]  /*61c0*/  UISETP.NE.U32.AND UP0, UPT, UR62, URZ, UPT ;  /* 0x000000ff3e00728c */ /* 0x000fe2000bf05070 */
[----:B------:R-:W-:Y:S02]  /*61d0*/  ISETP.NE.U32.AND P4, PT, R50, RZ, PT ;  /* 0x000000ff3200720c */ /* 0x000fe40003f85070 */
[----:B------:R-:W-:Y:S01]  /*61e0*/  ISETP.NE.U32.AND P2, PT, RZ, UR56, PT ;  /* 0x00000038ff007c0c */ /* 0x000fe2000bf45070 */
[----:B------:R-:W-:Y:S01]  /*61f0*/  UISETP.NE.AND.EX UP1, UPT, UR63, URZ, UPT, UP0 ;  /* 0x000000ff3f00728c */ /* 0x000fe2000bf25300 */
[----:B------:R-:W-:Y:S01]  /*6200*/  ISETP.NE.AND.EX P4, PT, R51, RZ, PT, P4 ;  /* 0x000000ff3300720c */ /* 0x000fe20003f85340 */
[----:B------:R-:W-:Y:S01]  /*6210*/  UPLOP3.LUT UP0, UPT, UPT, UPT, UPT, 0x40, 0x4 ;  /* 0x000000000004789c */ /* 0x000fe20003f0e870 */
[----:B------:R-:W-:Y:S05]  /*6220*/  ISETP.NE.AND.EX P2, PT, RZ, UR57, PT, P2 ;  /* 0x00000039ff007c0c */ /* 0x000fea000bf45320 */
[----:B------:R-:W-:Y:S06]  /*6230*/  UISETP.NE.AND UP2, UPT, UR4, URZ, UPT ;  /* 0x000000ff0400728c */ /* 0x000fec000bf45270 */
[----:B------:R-:W-:Y:S05]  /*6240*/  PLOP3.LUT P1, PT, PT, PT, UP2, 0x80, 0x8 ;  /* 0x000000000008781c */ /* 0x000fea0003f2f028 */
[----:B------:R-:W-:Y:S06]  /*6250*/  @UP2 UPLOP3.LUT UP0, UPT, UPT, UPT, UP1, 0x80, 0x8 ;  /* 0x000000000008289c */ /* 0x000fec0003f0f010 */
[----:B------:R-:W-:Y:S01]  /*6260*/  PLOP3.LUT P0, PT, PT, PT, UP0, 0x80, 0x8 ;  /* 0x000000000008781c */ /* 0x000fe20003f0f008 */
[----:B------:R-:W-:Y:S01]  /*6270*/  @!UPT UIADD3 URZ, UPT, UPT, URZ, URZ, URZ ;  /* 0x000000fffffff290 */ /* 0x000fe2000fffe0ff */
[----:B------:R-:W-:Y:S11]  /*6280*/  BRA.U !UP1, `(.L_x_106) ;  /* 0x00000001093c7547 */ /* 0x000ff6000b800000 */
[----:B------:R-:W-:Y:S01]  /*6290*/  UISETP.NE.U32.AND UP0, UPT, UR56, URZ, UPT ;  /* 0x000000ff3800728c */ /* 0x000fe2000bf05070 */
[----:B-1----:R-:W-:Y:S01]  /*62a0*/  HFMA2 R0, -RZ, RZ, 0, 5.9604644775390625e-08 ;  /* 0x00000001ff007431 */ /* 0x002fe200000001ff */
[----:B------:R-:W1:Y:S01]  /*62b0*/  LDCU.64 UR8, c[0x0][0x358] ;  /* 0x00006b00ff0877ac */ /* 0x000e620008000a00 */
[----:B------:R-:W-:Y:S01]  /*62c0*/  IMAD.MOV.U32 R52, RZ, RZ, 0x1 ;  /* 0x00000001ff347424 */ /* 0x000fe200078e00ff */
[----:B------:R-:W-:Y:S06]  /*62d0*/  UISETP.NE.AND.EX UP0, UPT, UR57, URZ, UPT, UP0 ;  /* 0x000000ff3900728c */ /* 0x000fec000bf05300 */
[----:B------:R-:W-:Y:S05]  /*62e0*/  PLOP3.LUT P3, PT, PT, PT, UP0, 0x80, 0x8 ;  /* 0x000000000008781c */ /* 0x000fea0003f6f008 */
[----:B------:R-:W2:Y:S01]  /*62f0*/  @UP0 LDCU.64 UR4, c[0x0][0x888] ;  /* 0x00011100ff0407ac */ /* 0x000ea20008000a00 */
[----:B------:R-:W-:Y:S07]  /*6300*/  @UP0 UIMAD UR6, UR36, UR62, URZ ;  /* 0x0000003e240602a4 */ /* 0x000fee000f8e02ff */
[----:B------:R-:W-:Y:S01]  /*6310*/  @!P3 PRMT R52, R0, 0x7610, R52 ;  /* 0x000076100034b816 */ /* 0x000fe20000000034 */
[----:B--2---:R-:W-:Y:S06]  /*6320*/  @UP0 UIMAD.WIDE UR4, UR6, 0x4, UR4 ;  /* 0x00000004060408a5 */ /* 0x004fec000f8e0204 */
[----:B------:R-:W-:Y:S01]  /*6330*/  IMAD.U32 R2, RZ, RZ, UR4 ;  /* 0x00000004ff027e24 */ /* 0x000fe2000f8e00ff */
[----:B------:R-:W-:Y:S04]  /*6340*/  MOV R3, UR5 ;  /* 0x0000000500037c02 */ /* 0x000fe80008000f00 */
[----:B------:R-:W2:Y:S01]  /*6350*/  @!UP0 LDCU UR4, c[0x0][0x880] ;  /* 0x00011000ff0487ac */ /* 0x000ea20008000800 */
[----:B-1---5:R3:W5:Y:S02]  /*6360*/  @P3 LDG.E R27, desc[UR8][R2.64] ;  /* 0x00000008021b3981 */ /* 0x022764000c1e1900 */
[----:B--23--:R-:W-:Y:S02]  /*6370*/  @!P3 IMAD.U32 R27, RZ, RZ, UR4 ;  /* 0x00000004ff1bbe24 */ /* 0x00cfe4000f8e00ff */
.L_x_106:
[----:B------:R-:W-:Y:S05]  /*6380*/  @!P4 BRA `(.L_x_107) ;  /* 0x000000000024c947 */ /* 0x000fea0003800000 */
[----:B------:R-:W-:Y:S01]  /*6390*/  ISETP.NE.U32.AND P3, PT, R48, RZ, PT ;  /* 0x000000ff3000720c */ /* 0x000fe20003f65070 */
[----:B------:R-:W2:Y:S03]  /*63a0*/  LDCU.64 UR4, c[0x0][0x358] ;  /* 0x00006b00ff0477ac */ /* 0x000ea60008000a00 */
[----:B------:R-:W-:Y:S11]  /*63b0*/  ISETP.NE.AND.EX P3, PT, R49, RZ, PT, P3 ;  /* 0x000000ff3100720c */ /* 0x000ff60003f65330 */
[----:B------:R-:W-:Y:S02]  /*63c0*/  @!UPT UIADD3 URZ, UPT, UPT, URZ, URZ, URZ ;  /* 0x000000fffffff290 */ /* 0x000fe4000fffe0ff */
[----:B------:R-:W3:Y:S01]  /*63d0*/  @P3 LDC.64 R2, c[0x0][0x8a8] ;  /* 0x00022a00ff023b82 */ /* 0x000ee20000000a00 */
[----:B-1----:R-:W-:Y:S04]  /*63e0*/  @P3 IMAD R0, R50, UR36, RZ ;  /* 0x0000002432003c24 */ /* 0x002fe8000f8e02ff */
[----:B---3--:R-:W-:Y:S05]  /*63f0*/  @P3 IMAD.WIDE R2, R0, 0x4, R2 ;  /* 0x0000000400023825 */ /* 0x008fea00078e0202 */
[----:B--2--5:R2:W5:Y:S02]  /*6400*/  @P3 LDG.E R24, desc[UR4][R2.64] ;  /* 0x0000000402183981 */ /* 0x024564000c1e1900 */
[----:B--2---:R-:W3:Y:S02]  /*6410*/  @!P3 LDC R24, c[0x0][0x8a0] ;  /* 0x00022800ff18bb82 */ /* 0x004ee40000000800 */
.L_x_107:
[----:B-----5:R-:W-:Y:S01]  /*6420*/  FSETP.NEU.AND P3, PT, R27, RZ, PT ;  /* 0x000000ff1b00720b */ /* 0x020fe20003f6d000 */
[----:B------:R-:W-:Y:S01]  /*6430*/  BSSY B1, `(.L_x_108) ;  /* 0x0000039000017945 */ /* 0x000fe20003800000 */
[----:B------:R-:W-:Y:S01]  /*6440*/  SEL R3, RZ, 0xffffffff, P2 ;  /* 0xffffffffff037807 */ /* 0x000fe20001000000 */
[----:B------:R-:W-:Y:S01]  /*6450*/  IMAD.MOV.U32 R72, RZ, RZ, 0x1 ;  /* 0x00000001ff487424 */ /* 0x000fe200078e00ff */
[----:B------:R-:W-:Y:S01]  /*6460*/  @P1 LOP3.LUT P2, RZ, R52, 0xff, RZ, 0xc0, !PT ;  /* 0x000000ff34ff1812 */ /* 0x000fe2000784c0ff */
[C---:B------:R-:W-:Y:S01]  /*6470*/  IMAD R25, R22.reuse, 0x40, R23 ;  /* 0x0000004016197824 */ /* 0x040fe200078e0217 */
[----:B-1----:R-:W-:Y:S01]  /*6480*/  @P1 SEL R0, RZ, 0xffffffff, P3 ;  /* 0xffffffffff001807 */ /* 0x002fe20001800000 */
[----:B------:R-:W-:Y:S01]  /*6490*/  IMAD R60, R67, -0x10, R65 ;  /* 0xfffffff0433c7824 */ /* 0x000fe200078e0241 */
[----:B------:R-:W-:Y:S01]  /*64a0*/  LOP3.LUT R63, R63, 0x1, RZ, 0x3c, !PT ;  /* 0x000000013f3f7812 */ /* 0x000fe200078e3cff */
[----:B------:R-:W-:Y:S01]  /*64b0*/  IMAD.MOV.U32 R71, RZ, RZ, RZ ;  /* 0x000000ffff477224 */ /* 0x000fe200078e00ff */
[C---:B------:R-:W-:Y:S02]  /*64c0*/  @P0 SEL R0, R3.reuse, R0, !P2 ;  /* 0x0000000003000207 */ /* 0x040fe40005000000 */
[----:B------:R-:W-:Y:S02]  /*64d0*/  CS2R R38, SRZ ;  /* 0x0000000000267805 */ /* 0x000fe4000001ff00 */
[----:B------:R-:W-:Y:S02]  /*64e0*/  LEA R70, R22, UR44, 0x3 ;  /* 0x0000002c16467c11 */ /* 0x000fe4000f8e18ff */
[----:B------:R-:W-:Y:S02]  /*64f0*/  CS2R R36, SRZ ;  /* 0x0000000000247805 */ /* 0x000fe4000001ff00 */
[----:B------:R-:W-:Y:S02]  /*6500*/  @P1 LOP3.LUT R0, R0, 0x1, RZ, 0xc0, !PT ;  /* 0x0000000100001812 */ /* 0x000fe400078ec0ff */
[----:B------:R-:W-:Y:S02]  /*6510*/  CS2R R34, SRZ ;  /* 0x0000000000227805 */ /* 0x000fe4000001ff00 */
[----:B------:R-:W-:Y:S02]  /*6520*/  PLOP3.LUT P2, PT, PT, PT, UP1, 0x80, 0x8 ;  /* 0x000000000008781c */ /* 0x000fe40003f4f018 */
[----:B------:R-:W-:Y:S02]  /*6530*/  CS2R R32, SRZ ;  /* 0x0000000000207805 */ /* 0x000fe4000001ff00 */
[----:B------:R-:W-:Y:S02]  /*6540*/  ISETP.NE.U32.OR P5, PT, R0, 0x1, !P1 ;  /* 0x000000010000780c */ /* 0x000fe40004fa5470 */
[----:B------:R-:W-:Y:S02]  /*6550*/  CS2R R42, SRZ ;  /* 0x00000000002a7805 */ /* 0x000fe4000001ff00 */
[----:B------:R-:W-:Y:S02]  /*6560*/  LOP3.LUT P4, R58, R52, 0xff, RZ, 0xc0, !PT ;  /* 0x000000ff343a7812 */ /* 0x000fe4000788c0ff */
[----:B------:R-:W-:Y:S02]  /*6570*/  CS2R R40, SRZ ;  /* 0x0000000000287805 */ /* 0x000fe4000001ff00 */
[----:B------:R-:W-:Y:S02]  /*6580*/  SEL R2, RZ, 0xffffffff, P3 ;  /* 0xffffffffff027807 */ /* 0x000fe40001800000 */
[----:B------:R-:W-:Y:S02]  /*6590*/  CS2R R46, SRZ ;  /* 0x00000000002e7805 */ /* 0x000fe4000001ff00 */
[----:B------:R-:W-:Y:S02]  /*65a0*/  P2R R69, PR, RZ, 0x20 ;  /* 0x00000020ff457803 */ /* 0x000fe40000000000 */
[----:B------:R-:W-:Y:S02]  /*65b0*/  CS2R R44, SRZ ;  /* 0x00000000002c7805 */ /* 0x000fe4000001ff00 */
[----:B------:R-:W-:Y:S02]  /*65c0*/  @P2 SEL R2, R3, R2, !P4 ;  /* 0x0000000203022207 */ /* 0x000fe40006000000 */
[----:B------:R-:W-:Y:S02]  /*65d0*/  @P5 SHF.L.U32 R0, R63, 0x1f, RZ ;  /* 0x0000001f3f005819 */ /* 0x000fe400000006ff */
[----:B------:R-:W-:Y:S02]  /*65e0*/  LOP3.LUT R2, R2, 0x1, RZ, 0xc0, !PT ;  /* 0x0000000102027812 */ /* 0x000fe400078ec0ff */
[----:B------:R1:W2:Y:S02]  /*65f0*/  @P5 SYNCS.PHASECHK.TRANS64.TRYWAIT P1, [UR44+0x40], R0 ;  /* 0x00004000ff0055a7 */ /* 0x0002a4000802112c */
[----:B------:R-:W-:Y:S04]  /*6600*/  ISETP.NE.U32.AND P2, PT, R2, 0x1, PT ;  /* 0x000000010200780c */ /* 0x000fe80003f45070 */
[----:B------:R-:W-:Y:S02]  /*6610*/  P2R R73, PR, RZ, 0x4 ;  /* 0x00000004ff497803 */ /* 0x000fe40000000000 */
[----:B-1----:R-:W-:Y:S04]  /*6620*/  SHF.L.U32 R0, R62, 0x1f, RZ ;  /* 0x0000001f3e007819 */ /* 0x002fe800000006ff */
[----:B------:R1:W4:Y:S01]  /*6630*/  SYNCS.PHASECHK.TRANS64.TRYWAIT P0, [R70+URZ+0xb0], R0 ;  /* 0x0000b000460075a7 */ /* 0x00032200080011ff */
[----:B--2---:R-:W-:Y:S01]  /*6640*/  @P5 SEL R72, RZ, 0x1, !P1 ;  /* 0x00000001ff485807 */ /* 0x004fe20004800000 */
[----:B-1----:R-:W-:Y:S06]  /*6650*/  @!P5 BRA `(.L_x_109) ;  /* 0x000000000058d947 */ /* 0x002fec0003800000 */
[----:B------:R-:W-:Y:S01]  /*6660*/  IMAD.MOV.U32 R39, RZ, RZ, RZ ;  /* 0x000000ffff277224 */ /* 0x000fe200078e00ff */
[----:B------:R-:W-:Y:S01]  /*6670*/  ISETP.NE.AND P1, PT, R72, RZ, PT ;  /* 0x000000ff4800720c */ /* 0x000fe20003f25270 */
[----:B------:R-:W-:Y:S01]  /*6680*/  BSSY B0, `(.L_x_110) ;  /* 0x000000c000007945 */ /* 0x000fe20003800000 */
[----:B------:R-:W-:Y:S02]  /*6690*/  CS2R R46, SRZ ;  /* 0x00000000002e7805 */ /* 0x000fe4000001ff00 */
[----:B------:R-:W-:Y:S02]  /*66a0*/  CS2R R44, SRZ ;  /* 0x00000000002c7805 */ /* 0x000fe4000001ff00 */
[----:B------:R-:W-:Y:S02]  /*66b0*/  CS2R R42, SRZ ;  /* 0x00000000002a7805 */ /* 0x000fe4000001ff00 */
[----:B------:R-:W-:Y:S02]  /*66c0*/  CS2R R40, SRZ ;  /* 0x0000000000287805 */ /* 0x000fe4000001ff00 */
[----:B------:R-:W-:Y:S02]  /*66d0*/  CS2R R34, SRZ ;  /* 0x0000000000227805 */ /* 0x000fe4000001ff00 */
[----:B------:R-:W-:Y:S02]  /*66e0*/  CS2R R32, SRZ ;  /* 0x0000000000207805 */ /* 0x000fe4000001ff00 */
[----:B------:R-:W-:Y:S01]  /*66f0*/  CS2R R36, SRZ ;  /* 0x0000000000247805 */ /* 0x000fe2000001ff00 */
[----:B------:R-:W-:Y:S06]  /*6700*/  @P1 BRA `(.L_x_111) ;  /* 0x00000000000c1947 */ /* 0x000fec0003800000 */
[----:B------:R-:W-:Y:S04]  /*6710*/  SHF.L.U32 R3, R63, 0x1f, RZ ;  /* 0x0000001f3f037819 */ /* 0x000fe800000006ff */
[----:B------:R-:W1:Y:S02]  /*6720*/  SYNCS.PHASECHK.TRANS64.TRYWAIT P1, [UR44+0x40], R3 ;  /* 0x00004003ff0075a7 */ /* 0x000e64000802112c */
[----:B-1----:R-:W-:Y:S05]  /*6730*/  @!P1 BRA `(.L_x_112) ;  /* 0x0000003000c89947 */ /* 0x002fea0003800000 */
.L_x_111:
[----:B------:R-:W-:Y:S05]  /*6740*/  BSYNC B0 ;  /* 0x0000000000007941 */ /* 0x000fea0003800000 */
.L_x_110:
[----:B------:R-:W-:Y:S01]  /*6750*/  ISETP.NE.AND P1, PT, R73, RZ, PT ;  /* 0x000000ff4900720c */ /* 0x000fe20003f25270 */
[----:B------:R-:W-:Y:S11]  /*6760*/  HFMA2 R71, -RZ, RZ, 0, 5.9604644775390625e-08 ;  /* 0x00000001ff477431 */ /* 0x000ff600000001ff */
[----:B------:R-:W-:Y:S01]  /*6770*/  @!UPT UIADD3 URZ, UPT, UPT, URZ, URZ, URZ ;  /* 0x000000fffffff290 */ /* 0x000fe2000fffe0ff */
[----:B------:R2:W1:Y:S04]  /*6780*/  @P1 LDS.128 R44, [R66] ;  /* 0x00000000422c1984 */ /* 0x0004680000000c00 */
[----:B------:R2:W1:Y:S04]  /*6790*/  @P1 LDS.128 R40, [R65+0x10] ;  /* 0x0000100041281984 */ /* 0x0004680000000c00 */
[----:B------:R2:W1:Y:S04]  /*67a0*/  @P1 LDS.128 R32, [R64+0x20] ;  /* 0x0000200040201984 */ /* 0x0004680000000c00 */
[----:B------:R2:W1:Y:S02]  /*67b0*/  @P1 LDS.128 R36, [R60+0x30] ;  /* 0x000030003c241984 */ /* 0x0004640000000c00 */
.L_x_109:
[----:B------:R-:W-:Y:S05]  /*67c0*/  BSYNC B1 ;  /* 0x0000000000017941 */ /* 0x000fea0003800000 */
.L_x_108:
[----:B-1----:R-:W-:Y:S04]  /*67d0*/  SHF.R.U32.HI R2, RZ, 0x15, R25 ;  /* 0x00000015ff027819 */ /* 0x002fe80000011619 */
[----:B------:R-:W-:Y:S01]  /*67e0*/  LOP3.LUT P1, RZ, R2, 0x3, R53, 0x48, !PT ;  /* 0x0000000302ff7812 */ /* 0x000fe20007824835 */
[----:B------:R-:W-:Y:S01]  /*67f0*/  @!UPT UIADD3 URZ, UPT, UPT, URZ, URZ, URZ ;  /* 0x000000fffffff290 */ /* 0x000fe2000fffe0ff */
[----:B----4-:R-:W-:Y:S11]  /*6800*/  @P0 BRA `(.L_x_113) ;  /* 0x0000000000080947 */ /* 0x010ff60003800000 */
[----:B------:R-:W1:Y:S02]  /*6810*/  SYNCS.PHASECHK.TRANS64.TRYWAIT P0, [R70+URZ+0xb0], R0 ;  /* 0x0000b000460075a7 */ /* 0x000e6400080011ff */
[----:B-1----:R-:W-:Y:S05]  /*6820*/  @!P0 BRA `(.L_x_114) ;  /* 0x0000003000a48947 */ /* 0x002fea0003800000 */
.L_x_113:
[----:B------:R-:W-:Y:S05]  /*6830*/  @!P1 BRA `(.L_x_115) ;  /* 0x0000000000409947 */ /* 0x000fea0003800000 */
[----:B------:R-:W4:Y:S01]  /*6840*/  LDCU.64 UR8, c[0x4][0x70] ;  /* 0x01000e00ff0877ac */ /* 0x000f220008000a00 */
[----:B------:R-:W-:Y:S01]  /*6850*/  MOV R3, 0x0 ;  /* 0x0000000000037802 */ /* 0x000fe20000000f00 */
[----:B------:R-:W-:Y:S02]  /*6860*/  HFMA2 R12, -RZ, RZ, 0, 5.9604644775390625e-08 ;  /* 0x00000001ff0c7431 */ /* 0x000fe400000001ff */
[----:B------:R-:W-:Y:S02]  /*6870*/  IMAD.MOV.U32 R8, RZ, RZ, 0x192 ;  /* 0x00000192ff087424 */ /* 0x000fe400078e00ff */
[----:B------:R-:W-:Y:S01]  /*6880*/  IMAD.MOV.U32 R13, RZ, RZ, RZ ;  /* 0x000000ffff0d7224 */ /* 0x000fe200078e00ff */
[----:B------:R-:W5:Y:S01]  /*6890*/  LDCU.64 UR6, c[0x4][0x78] ;  /* 0x01000f00ff0677ac */ /* 0x000f620008000a00 */
[----:B------:R-:W1:Y:S01]  /*68a0*/  LDC.64 R2, c[0x4][R3] ;  /* 0x0100000003027b82 */ /* 0x000e620000000a00 */
[----:B------:R-:W2:Y:S01]  /*68b0*/  LDCU.64 UR4, c[0x4][0x10] ;  /* 0x01000200ff0477ac */ /* 0x000ea20008000a00 */
[----:B----4-:R-:W-:Y:S01]  /*68c0*/  MOV R5, UR9 ;  /* 0x0000000900057c02 */ /* 0x010fe20008000f00 */
[----:B------:R-:W-:Y:S01]  /*68d0*/  IMAD.U32 R4, RZ, RZ, UR8 ;  /* 0x00000008ff047e24 */ /* 0x000fe2000f8e00ff */
[----:B-----5:R-:W-:Y:S01]  /*68e0*/  MOV R7, UR7 ;  /* 0x0000000700077c02 */ /* 0x020fe20008000f00 */
[----:B------:R-:W-:Y:S01]  /*68f0*/  IMAD.U32 R6, RZ, RZ, UR6 ;  /* 0x00000006ff067e24 */ /* 0x000fe2000f8e00ff */
[----:B--2---:R-:W-:Y:S01]  /*6900*/  MOV R11, UR5 ;  /* 0x00000005000b7c02 */ /* 0x004fe20008000f00 */
[----:B------:R-:W-:Y:S02]  /*6910*/  IMAD.U32 R10, RZ, RZ, UR4 ;  /* 0x00000004ff0a7e24 */ /* 0x000fe4000f8e00ff */
[----:B------:R-:W-:Y:S07]  /*6920*/  LEPC R20, `(.L_x_115) ;  /* 0x000000001014794e */ /* 0x000fee0000000000 */
[----:B-1-3--:R-:W-:Y:S05]  /*6930*/  CALL.ABS.NOINC R2 ;  /* 0x0000000002007343 */ /* 0x00afea0003c00000 */
.L_x_115:
[----:B------:R-:W-:Y:S01]  /*6940*/  LOP3.LUT R20, R44, 0xffffe000, RZ, 0xc0, !PT ;  /* 0xffffe0002c147812 */ /* 0x000fe200078ec0ff */
[----:B------:R-:W-:Y:S05]  /*6950*/  WARPSYNC.ALL ;  /* 0x0000000000007948 */ /* 0x000fea0003800000 */
[----:B------:R-:W-:Y:S01]  /*6960*/  R2UR UR4, R25 ;  /* 0x00000000190472ca */ /* 0x000fe200000e0000 */
[----:B------:R-:W-:Y:S01]  /*6970*/  BSSY.RECONVERGENT B0, `(.L_x_116) ;  /* 0x0000058000007945 */ /* 0x000fe20003800200 */
[----:B------:R-:W-:Y:S11]  /*6980*/  ISETP.NE.AND P0, PT, R68, RZ, PT ;  /* 0x000000ff4400720c */ /* 0x000ff60003f05270 */
[----:B------:R-:W1:Y:S02]  /*6990*/  LDTM.x16 R4, tmem[UR4] ;  /* 0x00000004000479ee */ /* 0x000e640008240000 */
[C---:B-1-3--:R-:W-:Y:S01]  /*69a0*/  FMUL R0, R24.reuse, R4 ;  /* 0x0000000418007220 */ /* 0x04afe20000400000 */
[C---:B------:R-:W-:Y:S01]  /*69b0*/  FMUL R2, R24.reuse, R5 ;  /* 0x0000000518027220 */ /* 0x040fe20000400000 */
[C---:B------:R-:W-:Y:S01]  /*69c0*/  FMUL R4, R24.reuse, R8 ;  /* 0x0000000818047220 */ /* 0x040fe20000400000 */
[C---:B------:R-:W-:Y:S01]  /*69d0*/  FMUL R5, R24.reuse, R9 ;  /* 0x0000000918057220 */ /* 0x040fe20000400000 */
[C---:B------:R-:W-:Y:S01]  /*69e0*/  FMUL R8, R24.reuse, R12 ;  /* 0x0000000c18087220 */ /* 0x040fe20000400000 */
[C---:B------:R-:W-:Y:S01]  /*69f0*/  FMUL R9, R24.reuse, R13 ;  /* 0x0000000d18097220 */ /* 0x040fe20000400000 */
[C---:B------:R-:W-:Y:S01]  /*6a00*/  FMUL R12, R24.reuse, R16 ;  /* 0x00000010180c7220 */ /* 0x040fe20000400000 */
[----:B------:R-:W-:Y:S01]  /*6a10*/  LOP3.LUT R16, R45, 0xffffe000, RZ, 0xc0, !PT ;  /* 0xffffe0002d107812 */ /* 0x000fe200078ec0ff */
[----:B------:R-:W-:Y:S01]  /*6a20*/  FMUL R13, R24, R17 ;  /* 0x00000011180d7220 */ /* 0x000fe20000400000 */
[----:B------:R-:W-:Y:S01]  /*6a30*/  LOP3.LUT R17, R46, 0xffffe000, RZ, 0xc0, !PT ;  /* 0xffffe0002e117812 */ /* 0x000fe200078ec0ff */
[----:B------:R-:W-:Y:S01]  /*6a40*/  FFMA R28, R27, R20, R0 ;  /* 0x000000141b1c7223 */ /* 0x000fe20000000000 */
[----:B------:R-:W-:Y:S01]  /*6a50*/  LOP3.LUT R0, R47, 0xffffe000, RZ, 0xc0, !PT ;  /* 0xffffe0002f007812 */ /* 0x000fe200078ec0ff */
[C---:B------:R-:W-:Y:S01]  /*6a60*/  FMUL R3, R24.reuse, R6 ;  /* 0x0000000618037220 */ /* 0x040fe20000400000 */
[C---:B------:R-:W-:Y:S01]  /*6a70*/  FMUL R6, R24.reuse, R10 ;  /* 0x0000000a18067220 */ /* 0x040fe20000400000 */
[C---:B------:R-:W-:Y:S01]  /*6a80*/  FMUL R7, R24.reuse, R7 ;  /* 0x0000000718077220 */ /* 0x040fe20000400000 */
[----:B------:R-:W-:Y:S01]  /*6a90*/  F2FP.TF32.F32.PACK_B R28, R28 ;  /* 0x0000001cff1c723e */ /* 0x000fe200024050ff */
[C---:B------:R-:W-:Y:S01]  /*6aa0*/  FMUL R10, R24.reuse, R14 ;  /* 0x0000000e180a7220 */ /* 0x040fe20000400000 */
[----:B------:R-:W-:Y:S01]  /*6ab0*/  FMUL R14, R24, R18 ;  /* 0x00000012180e7220 */ /* 0x000fe20000400000 */
[----:B------:R-:W-:Y:S01]  /*6ac0*/  LOP3.LUT R18, R40, 0xffffe000, RZ, 0xc0, !PT ;  /* 0xffffe00028127812 */ /* 0x000fe200078ec0ff */
[----:B------:R-:W-:Y:S01]  /*6ad0*/  FFMA R29, R27, R16, R2 ;  /* 0x000000101b1d7223 */ /* 0x000fe20000000002 */
[----:B------:R-:W-:Y:S01]  /*6ae0*/  LOP3.LUT R2, R41, 0xffffe000, RZ, 0xc0, !PT ;  /* 0xffffe00029027812 */ /* 0x000fe200078ec0ff */
[----:B------:R-:W-:Y:S01]  /*6af0*/  FFMA R30, R27, R17, R3 ;  /* 0x000000111b1e7223 */ /* 0x000fe20000000003 */
[----:B------:R-:W-:Y:S01]  /*6b00*/  LOP3.LUT R3, R43, 0xffffe000, RZ, 0xc0, !PT ;  /* 0xffffe0002b037812 */ /* 0x000fe200078ec0ff */
[C---:B------:R-:W-:Y:S01]  /*6b10*/  FFMA R31, R27.reuse, R0, R7 ;  /* 0x000000001b1f7223 */ /* 0x040fe20000000007 */
[----:B------:R-:W-:Y:S01]  /*6b20*/  LOP3.LUT R0, R42, 0xffffe000, RZ, 0xc0, !PT ;  /* 0xffffe0002a007812 */ /* 0x000fe200078ec0ff */
[C---:B------:R-:W-:Y:S01]  /*6b30*/  FFMA R4, R27.reuse, R18, R4 ;  /* 0x000000121b047223 */ /* 0x040fe20000000004 */
[----:B------:R-:W-:Y:S01]  /*6b40*/  F2FP.TF32.F32.PACK_B R29, R29 ;  /* 0x0000001dff1d723e */ /* 0x000fe200024050ff */
[C---:B------:R-:W-:Y:S01]  /*6b50*/  FFMA R5, R27.reuse, R2, R5 ;  /* 0x000000021b057223 */ /* 0x040fe20000000005 */
[----:B------:R-:W-:Y:S01]  /*6b60*/  FMUL R11, R24, R11 ;  /* 0x0000000b180b7220 */ /* 0x000fe20000400000 */
[----:B------:R-:W-:Y:S01]  /*6b70*/  F2FP.TF32.F32.PACK_B R30, R30 ;  /* 0x0000001eff1e723e */ /* 0x000fe200024050ff */
[C---:B------:R-:W-:Y:S01]  /*6b80*/  FFMA R6, R27.reuse, R0, R6 ;  /* 0x000000001b067223 */ /* 0x040fe20000000006 */
[----:B------:R-:W-:Y:S01]  /*6b90*/  F2FP.TF32.F32.PACK_B R31, R31 ;  /* 0x0000001fff1f723e */ /* 0x000fe200024050ff */
[----:B------:R-:W-:Y:S01]  /*6ba0*/  FFMA R7, R27, R3, R11 ;  /* 0x000000031b077223 */ /* 0x000fe2000000000b */
[----:B------:R-:W-:Y:S01]  /*6bb0*/  LOP3.LUT R2, R32, 0xffffe000, RZ, 0xc0, !PT ;  /* 0xffffe00020027812 */ /* 0x000fe200078ec0ff */
[----:B------:R-:W-:Y:S01]  /*6bc0*/  FMUL R15, R24, R15 ;  /* 0x0000000f180f7220 */ /* 0x000fe20000400000 */
[----:B------:R-:W-:Y:S01]  /*6bd0*/  LOP3.LUT R16, R33, 0xffffe000, RZ, 0xc0, !PT ;  /* 0xffffe00021107812 */ /* 0x000fe200078ec0ff */
[----:B------:R1:W-:Y:S01]  /*6be0*/  STS.128 [R66], R28 ;  /* 0x0000001c42007388 */ /* 0x0003e20000000c00 */
[----:B------:R-:W-:Y:S01]  /*6bf0*/  LOP3.LUT R0, R34, 0xffffe000, RZ, 0xc0, !PT ;  /* 0xffffe00022007812 */ /* 0x000fe200078ec0ff */
[----:B------:R-:W-:Y:S01]  /*6c00*/  FFMA R8, R27, R2, R8 ;  /* 0x000000021b087223 */ /* 0x000fe20000000008 */
[----:B------:R-:W-:Y:S01]  /*6c10*/  LOP3.LUT R2, R35, 0xffffe000, RZ, 0xc0, !PT ;  /* 0xffffe00023027812 */ /* 0x000fe200078ec0ff */
[C---:B------:R-:W-:Y:S01]  /*6c20*/  FFMA R9, R27.reuse, R16, R9 ;  /* 0x000000101b097223 */ /* 0x040fe20000000009 */
[----:B------:R-:W-:Y:S01]  /*6c30*/  F2FP.TF32.F32.PACK_B R4, R4 ;  /* 0x00000004ff04723e */ /* 0x000fe200024050ff */
[C---:B------:R-:W-:Y:S01]  /*6c40*/  FFMA R10, R27.reuse, R0, R10 ;  /* 0x000000001b0a7223 */ /* 0x040fe2000000000a */
[----:B------:R-:W-:Y:S01]  /*6c50*/  F2FP.TF32.F32.PACK_B R5, R5 ;  /* 0x00000005ff05723e */ /* 0x000fe200024050ff */
[----:B------:R-:W-:Y:S01]  /*6c60*/  FFMA R11, R27, R2, R15 ;  /* 0x000000021b0b7223 */ /* 0x000fe2000000000f */
[----:B------:R-:W-:Y:S01]  /*6c70*/  F2FP.TF32.F32.PACK_B R6, R6 ;  /* 0x00000006ff06723e */ /* 0x000fe200024050ff */
[----:B------:R-:W-:Y:S01]  /*6c80*/  FMUL R19, R24, R19 ;  /* 0x0000001318137220 */ /* 0x000fe20000400000 */
[----:B------:R-:W-:Y:S02]  /*6c90*/  F2FP.TF32.F32.PACK_B R7, R7 ;  /* 0x00000007ff07723e */ /* 0x000fe400024050ff */
[----:B------:R-:W-:Y:S02]  /*6ca0*/  LOP3.LUT R3, R36, 0xffffe000, RZ, 0xc0, !PT ;  /* 0xffffe00024037812 */ /* 0x000fe400078ec0ff */
[----:B------:R-:W-:Y:S01]  /*6cb0*/  LOP3.LUT R0, R37, 0xffffe000, RZ, 0xc0, !PT ;  /* 0xffffe00025007812 */ /* 0x000fe200078ec0ff */
[----:B------:R1:W-:Y:S01]  /*6cc0*/  STS.128 [R65+0x10], R4 ;  /* 0x0000100441007388 */ /* 0x0003e20000000c00 */
        /* <DEDUP_REMOVED lines=8> */
[----:B------:R-:W-:Y:S02]  /*6d50*/  F2FP.TF32.F32.PACK_B R10, R10 ;  /* 0x0000000aff0a723e */ /* 0x000fe400024050ff */
[----:B------:R-:W-:Y:S02]  /*6d60*/  F2FP.TF32.F32.PACK_B R11, R11 ;  /* 0x0000000bff0b723e */ /* 0x000fe400024050ff */
[----:B------:R-:W-:Y:S02]  /*6d70*/  F2FP.TF32.F32.PACK_B R12, R12 ;  /* 0x0000000cff0c723e */ /* 0x000fe400024050ff */
[----:B------:R-:W-:Y:S01]  /*6d80*/  F2FP.TF32.F32.PACK_B R13, R13 ;  /* 0x0000000dff0d723e */ /* 0x000fe200024050ff */
[----:B------:R1:W-:Y:S01]  /*6d90*/  STS.128 [R64+0x20], R8 ;  /* 0x0000200840007388 */ /* 0x0003e20000000c00 */
[----:B------:R-:W-:Y:S02]  /*6da0*/  F2FP.TF32.F32.PACK_B R14, R14 ;  /* 0x0000000eff0e723e */ /* 0x000fe400024050ff */
[----:B------:R-:W-:Y:S05]  /*6db0*/  F2FP.TF32.F32.PACK_B R15, R15 ;  /* 0x0000000fff0f723e */ /* 0x000fea00024050ff */
[----:B------:R1:W-:Y:S01]  /*6dc0*/  STS.128 [R60+0x30], R12 ;  /* 0x0000300c3c007388 */ /* 0x0003e20000000c00 */
[----:B------:R-:W-:Y:S01]  /*6dd0*/  @!PT LDS RZ, [RZ] ;  /* 0x00000000fffff984 */ /* 0x000fe20000000800 */
[----:B------:R-:W-:Y:S01]  /*6de0*/  @!PT LDS RZ, [RZ] ;  /* 0x00000000fffff984 */ /* 0x000fe20000000800 */
[----:B------:R-:W-:Y:S01]  /*6df0*/  @!PT LDS RZ, [RZ] ;  /* 0x00000000fffff984 */ /* 0x000fe20000000800 */
[----:B------:R-:W-:Y:S01]  /*6e00*/  @!PT LDS RZ, [RZ] ;  /* 0x00000000fffff984 */ /* 0x000fe20000000800 */
[----:B------:R3:W-:Y:S07]  /*6e10*/  MEMBAR.ALL.CTA ;  /* 0x0000000000007992 */ /* 0x0007ee0000008000 */
[----:B---3--:R-:W3:Y:S02]  /*6e20*/  FENCE.VIEW.ASYNC.S ;  /* 0x00000000000073c6 */ /* 0x008ee40000000000 */
[----:B---3--:R-:W-:Y:S06]  /*6e30*/  BAR.SYNC.DEFER_BLOCKING 0x1, 0x80 ;  /* 0x0042000000007b1d */ /* 0x008fec0000010000 */
[----:B------:R-:W-:Y:S05]  /*6e40*/  @P0 BRA `(.L_x_117) ;  /* 0x0000000000280947 */ /* 0x000fea0003800000 */
[----:B------:R-:W3:Y:S01]  /*6e50*/  LDCU.64 UR6, c[0x0][0x348] ;  /* 0x00006900ff0677ac */ /* 0x000ee20008000a00 */
[----:B------:R-:W-:Y:S01]  /*6e60*/  UIADD3 UR4, UPT, UPT, UR44, 0x200, URZ ;  /* 0x000002002c047890 */ /* 0x000fe2000fffe0ff */
[----:B------:R-:W-:Y:S05]  /*6e70*/  UMOV UR51, UR36 ;  /* 0x0000002400337c82 */ /* 0x000fea0008000000 */
[----:B------:R-:W-:Y:S04]  /*6e80*/  MOV R57, UR4 ;  /* 0x0000000400397c02 */ /* 0x000fe80008000f00 */
[----:B------:R-:W-:Y:S01]  /*6e90*/  R2UR UR48, R57 ;  /* 0x00000000393072ca */ /* 0x000fe200000e0000 */
[----:B---3--:R-:W-:Y:S04]  /*6ea0*/  UIADD3 UR4, UP0, UPT, UR6, 0x680, URZ ;  /* 0x0000068006047890 */ /* 0x008fe8000ff1e0ff */
[----:B------:R-:W-:Y:S09]  /*6eb0*/  UIADD3.X UR5, UPT, UPT, URZ, UR7, URZ, UP0, !UPT ;  /* 0x00000007ff057290 */ /* 0x000ff200087fe4ff */
[----:B------:R3:W-:Y:S01]  /*6ec0*/  UTMASTG.3D [UR48], [UR4] ;  /* 0x00000030040073b5 */ /* 0x0007e20008010000 */
[----:B------:R0:W-:Y:S01]  /*6ed0*/  UTMACMDFLUSH ;  /* 0x00000000000079b7 */ /* 0x0001e20000000000 */
[----:B---3--:R-:W-:Y:S04]  /*6ee0*/  DEPBAR.LE SB0, 0x1 ;  /* 0x000080400000791a */ /* 0x008fe80000000000 */
.L_x_117:
[----:B------:R-:W-:Y:S05]  /*6ef0*/  BSYNC.RECONVERGENT B0 ;  /* 0x0000000000007941 */ /* 0x000fea0003800200 */
.L_x_116:
[----:B------:R-:W-:Y:S01]  /*6f00*/  BAR.SYNC.DEFER_BLOCKING 0x1, 0x80 ;  /* 0x0042000000007b1d */ /* 0x000fe20000010000 */
[----:B------:R-:W-:Y:S01]  /*6f10*/  ISETP.NE.AND P1, PT, R69, RZ, PT ;  /* 0x000000ff4500720c */ /* 0x000fe20003f25270 */
[----:B------:R-:W-:Y:S01]  /*6f20*/  UISETP.NE.AND UP0, UPT, UR47, URZ, UPT ;  /* 0x000000ff2f00728c */ /* 0x000fe2000bf05270 */
[----:B------:R-:W-:Y:S11]  /*6f30*/  LEA R2, R71, UR44, 0x3 ;  /* 0x0000002c47027c11 */ /* 0x000ff6000f8e18ff */
[----:B-1----:R-:W-:Y:S01]  /*6f40*/  @P1 SHF.L.U32 R4, R63, 0x1f, RZ ;  /* 0x0000001f3f041819 */ /* 0x002fe200000006ff */
[----:B------:R-:W-:Y:S06]  /*6f50*/  BRA.U !UP0, `(.L_x_118) ;  /* 0x0000000108247547 */ /* 0x000fec000b800000 */
[----:B------:R-:W1:Y:S01]  /*6f60*/  S2R R0, SR_CgaCtaId ;  /* 0x0000000000007919 */ /* 0x000e620000008800 */
[----:B------:R-:W-:Y:S01]  /*6f70*/  IMAD.U32 R3, RZ, RZ, UR46 ;  /* 0x0000002eff037e24 */ /* 0x000fe2000f8e00ff */
[----:B------:R-:W-:Y:S04]  /*6f80*/  UIADD3 UR4, UPT, UPT, UR46, 0x1, URZ ;  /* 0x000000012e047890 */ /* 0x000fe8000fffe0ff */
[----:B------:R-:W-:Y:S01]  /*6f90*/  @P1 LEA R3, R3, UR44, 0x3 ;  /* 0x0000002c03031c11 */ /* 0x000fe2000f8e18ff */
[----:B------:R-:W-:Y:S04]  /*6fa0*/  UISETP.NE.AND UP0, UPT, UR4, 0x4, UPT ;  /* 0x000000040400788c */ /* 0x000fe8000bf05270 */
[----:B------:R-:W-:Y:S01]  /*6fb0*/  @P1 VIADD R3, R3, 0x60 ;  /* 0x0000006003031836 */ /* 0x000fe20000000000 */
[----:B------:R-:W-:Y:S04]  /*6fc0*/  USEL UR46, UR4, URZ, UP0 ;  /* 0x000000ff042e7287 */ /* 0x000fe80008000000 */
[----:B-1----:R-:W-:Y:S04]  /*6fd0*/  @P1 PRMT R0, R0, 0x654, R3 ;  /* 0x0000065400001816 */ /* 0x002fe80000000003 */
[----:B------:R1:W-:Y:S04]  /*6fe0*/  @P1 SYNCS.ARRIVE.TRANS64.RED.A1T0 RZ, [R0+URZ], RZ ;  /* 0x000000ff00ff19a7 */ /* 0x0003e800081004ff */
.L_x_118:
[----:B------:R-:W3:Y:S01]  /*6ff0*/  @P1 SYNCS.PHASECHK.TRANS64.TRYWAIT P0, [R2+URZ+0x40], R4 ;  /* 0x00004004020015a7 */ /* 0x000ee200080011ff */
[----:B------:R-:W-:Y:S01]  /*7000*/  BSSY B1, `(.L_x_119) ;  /* 0x0000016000017945 */ /* 0x000fe20003800000 */
[----:B---3--:R-:W-:Y:S03]  /*7010*/  @P1 SEL R72, RZ, 0x1, !P0 ;  /* 0x00000001ff481807 */ /* 0x008fe60004000000 */
[----:B------:R-:W-:Y:S05]  /*7020*/  @!P1 BRA `(.L_x_120) ;  /* 0x00000000004c9947 */ /* 0x000fea0003800000 */
[----:B------:R-:W-:Y:S01]  /*7030*/  ISETP.NE.AND P0, PT, R72, RZ, PT ;  /* 0x000000ff4800720c */ /* 0x000fe20003f05270 */
[----:B------:R-:W-:Y:S01]  /*7040*/  BSSY B0, `(.L_x_121) ;  /* 0x000000b000007945 */ /* 0x000fe20003800000 */
[----:B------:R-:W-:Y:S11]  /*7050*/  ISETP.NE.AND P1, PT, R73, RZ, PT ;  /* 0x000000ff4900720c */ /* 0x000ff60003f25270 */
[----:B------:R-:W-:Y:S02]  /*7060*/  @!UPT UIADD3 URZ, UPT, UPT, URZ, URZ, URZ ;  /* 0x000000fffffff290 */ /* 0x000fe4000fffe0ff */
[C---:B------:R-:W-:Y:S01]  /*7070*/  @P1 IMAD R6, R71.reuse, 0x2000, R66 ;  /* 0x0000200047061824 */ /* 0x040fe200078e0242 */
[C---:B------:R-:W-:Y:S01]  /*7080*/  @P1 LEA R4, R71.reuse, R64, 0xd ;  /* 0x0000004047041211 */ /* 0x040fe200078e68ff */
[C---:B------:R-:W-:Y:S02]  /*7090*/  @P1 IMAD R5, R71.reuse, 0x2000, R65 ;  /* 0x0000200047051824 */ /* 0x040fe400078e0241 */
[----:B------:R-:W-:Y:S01]  /*70a0*/  @P1 IMAD R3, R71, 0x2000, R60 ;  /* 0x0000200047031824 */ /* 0x000fe200078e023c */
[----:B------:R-:W-:Y:S06]  /*70b0*/  @P0 BRA `(.L_x_122) ;  /* 0x00000000000c0947 */ /* 0x000fec0003800000 */
[----:B-1----:R-:W-:Y:S04]  /*70c0*/  SHF.L.U32 R0, R63, 0x1f, RZ ;  /* 0x0000001f3f007819 */ /* 0x002fe800000006ff */
[----:B------:R-:W1:Y:S02]  /*70d0*/  SYNCS.PHASECHK.TRANS64.TRYWAIT P0, [R2+URZ+0x40], R0 ;  /* 0x00004000020075a7 */ /* 0x000e6400080011ff */
[----:B-1----:R-:W-:Y:S05]  /*70e0*/  @!P0 BRA `(.L_x_123) ;  /* 0x0000002800888947 */ /* 0x002fea0003800000 */
.L_x_122:
[----:B------:R-:W-:Y:S05]  /*70f0*/  BSYNC B0 ;  /* 0x0000000000007941 */ /* 0x000fea0003800000 */
.L_x_121:
[----:B------:R-:W-:Y:S02]  /*7100*/  ISETP.NE.AND P0, PT, R73, RZ, PT ;  /* 0x000000ff4900720c */ /* 0x000fe40003f05270 */
[----:B------:R-:W-:Y:S11]  /*7110*/  IADD3 R71, PT, PT, R71, 0x1, RZ ;  /* 0x0000000147477810 */ /* 0x000ff60007ffe0ff */
[----:B------:R3:W4:Y:S04]  /*7120*/  @P0 LDS.128 R44, [R6] ;  /* 0x00000000062c0984 */ /* 0x0007280000000c00 */
[----:B------:R3:W1:Y:S04]  /*7130*/  @P0 LDS.128 R40, [R5+0x10] ;  /* 0x0000100005280984 */ /* 0x0006680000000c00 */
[----:B------:R3:W1:Y:S04]  /*7140*/  @P0 LDS.128 R32, [R4+0x20] ;  /* 0x0000200004200984 */ /* 0x0006680000000c00 */
[----:B------:R3:W1:Y:S02]  /*7150*/  @P0 LDS.128 R36, [R3+0x30] ;  /* 0x0000300003240984 */ /* 0x0006640000000c00 */
.L_x_120:
[----:B------:R-:W-:Y:S05]  /*7160*/  BSYNC B1 ;  /* 0x0000000000017941 */ /* 0x000fea0003800000 */
.L_x_119:
[----:B-1----:R-:W-:Y:S05]  /*7170*/  VIADD R0, R25, 0x10 ;  /* 0x0000001019007836 */ /* 0x002fea0000000000 */
[----:B------:R-:W-:Y:S04]  /*7180*/  SHF.R.U32.HI R0, RZ, 0x15, R0 ;  /* 0x00000015ff007819 */ /* 0x000fe80000011600 */
[----:B------:R-:W-:Y:S11]  /*7190*/  LOP3.LUT P0, RZ, R0, 0x3, R53, 0x48, !PT ;  /* 0x0000000300ff7812 */ /* 0x000ff60007804835 */
[----:B------:R-:W-:Y:S02]  /*71a0*/  @!UPT UIADD3 URZ, UPT, UPT, URZ, URZ, URZ ;  /* 0x000000fffffff290 */ /* 0x000fe4000fffe0ff */
[----:B------:R-:W-:Y:S05]  /*71b0*/  @!P0 BRA `(.L_x_124) ;  /* 0x0000000000408947 */ /* 0x000fea0003800000 */
[----:B------:R-:W1:Y:S01]  /*71c0*/  LDCU.64 UR8, c[0x4][0x70] ;  /* 0x01000e00ff0877ac */ /* 0x000e620008000a00 */
[----:B---3--:R-:W-:Y:S01]  /*71d0*/  MOV R3, 0x0 ;  /* 0x0000000000037802 */ /* 0x008fe20000000f00 */
[----:B------:R-:W-:Y:S02]  /*71e0*/  HFMA2 R12, -RZ, RZ, 0, 5.9604644775390625e-08 ;  /* 0x00000001ff0c7431 */ /* 0x000fe400000001ff */
[----:B------:R-:W-:Y:S02]  /*71f0*/  IMAD.MOV.U32 R8, RZ, RZ, 0x192 ;  /* 0x00000192ff087424 */ /* 0x000fe400078e00ff */
[----:B------:R-:W-:Y:S01]  /*7200*/  IMAD.MOV.U32 R13, RZ, RZ, RZ ;  /* 0x000000ffff0d7224 */ /* 0x000fe200078e00ff */
[----:B------:R-:W3:Y:S01]  /*7210*/  LDCU.64 UR6, c[0x4][0x78] ;  /* 0x01000f00ff0677ac */ /* 0x000ee20008000a00 */
[----:B------:R-:W2:Y:S01]  /*7220*/  LDC.64 R2, c[0x4][R3] ;  /* 0x0100000003027b82 */ /* 0x000ea20000000a00 */
[----:B------:R-:W5:Y:S01]  /*7230*/  LDCU.64 UR4, c[0x4][0x10] ;  /* 0x01000200ff0477ac */ /* 0x000f620008000a00 */
[----:B-1----:R-:W-:Y:S01]  /*7240*/  MOV R5, UR9 ;  /* 0x0000000900057c02 */ /* 0x002fe20008000f00 */
[----:B------:R-:W-:Y:S01]  /*7250*/  IMAD.U32 R4, RZ, RZ, UR8 ;  /* 0x00000008ff047e24 */ /* 0x000fe2000f8e00ff */
[----:B---3--:R-:W-:Y:S01]  /*7260*/  MOV R7, UR7 ;  /* 0x0000000700077c02 */ /* 0x008fe20008000f00 */
[----:B------:R-:W-:Y:S01]  /*7270*/  IMAD.U32 R6, RZ, RZ, UR6 ;  /* 0x00000006ff067e24 */ /* 0x000fe2000f8e00ff */
[----:B-----5:R-:W-:Y:S01]  /*7280*/  MOV R11, UR5 ;  /* 0x00000005000b7c02 */ /* 0x020fe20008000f00 */
[----:B------:R-:W-:Y:S02]  /*7290*/  IMAD.U32 R10, RZ, RZ, UR4 ;  /* 0x00000004ff0a7e24 */ /* 0x000fe4000f8e00ff */
[----:B------:R-:W-:Y:S07]  /*72a0*/  LEPC R20, `(.L_x_124) ;  /* 0x000000001014794e */ /* 0x000fee0000000000 */
[----:B--2-4-:R-:W-:Y:S05]  /*72b0*/  CALL.ABS.NOINC R2 ;  /* 0x0000000002007343 */ /* 0x014fea0003c00000 */
.L_x_124:
[----:B---34-:R-:W-:Y:S01]  /*72c0*/  LOP3.LUT R3, R44, 0xffffe000, RZ, 0xc0, !PT ;  /* 0xffffe0002c037812 */ /* 0x018fe200078ec0ff */
[----:B------:R-:W-:Y:S05]  /*72d0*/  WARPSYNC.ALL ;  /* 0x0000000000007948 */ /* 0x000fea0003800000 */
[----:B------:R-:W-:Y:S01]  /*72e0*/  R2UR UR4, R25 ;  /* 0x00000000190472ca */ /* 0x000fe200000e0000 */
[----:B------:R-:W1:Y:S01]  /*72f0*/  S2R R74, SR_CgaCtaId ;  /* 0x00000000004a7919 */ /* 0x000e620000008800 */
[----:B------:R-:W-:Y:S01]  /*7300*/  LOP3.LUT R20, R40, 0xffffe000, RZ, 0xc0, !PT ;  /* 0xffffe00028147812 */ /* 0x000fe200078ec0ff */
[----:B------:R-:W-:Y:S01]  /*7310*/  BSSY.RECONVERGENT B0, `(.L_x_125) ;  /* 0x000005e000007945 */ /* 0x000fe20003800200 */
[----:B------:R-:W-:Y:S02]  /*7320*/  ISETP.NE.AND P6, PT, R69, RZ, PT ;  /* 0x000000ff4500720c */ /* 0x000fe40003fc5270 */
[----:B------:R-:W-:Y:S07]  /*7330*/  ISETP.NE.AND P0, PT, R68, RZ, PT ;  /* 0x000000ff4400720c */ /* 0x000fee0003f05270 */
[----:B------:R-:W3:Y:S02]  /*7340*/  LDTM.x16 R4, tmem[UR4+0x10] ;  /* 0x00001004000479ee */ /* 0x000ee40008240000 */
[C---:B---3--:R-:W-:Y:S01]  /*7350*/  FMUL R0, R24.reuse, R4 ;  /* 0x0000000418007220 */ /* 0x048fe20000400000 */
[----:B------:R-:W-:Y:S01]  /*7360*/  LOP3.LUT R4, R45, 0xffffe000, RZ, 0xc0, !PT ;  /* 0xffffe0002d047812 */ /* 0x000fe200078ec0ff */
[C---:B------:R-:W-:Y:S01]  /*7370*/  FMUL R2, R24.reuse, R5 ;  /* 0x0000000518027220 */ /* 0x040fe20000400000 */
[----:B------:R-:W-:Y:S01]  /*7380*/  FMUL R5, R24, R12 ;  /* 0x0000000c18057220 */ /* 0x000fe20000400000 */
[C---:B------:R-:W-:Y:S01]  /*7390*/  FFMA R28, R27.reuse, R3, R0 ;  /* 0x000000031b1c7223 */ /* 0x040fe20000000000 */
[----:B------:R-:W-:Y:S01]  /*73a0*/  LOP3.LUT R3, R46, 0xffffe000, RZ, 0xc0, !PT ;  /* 0xffffe0002e037812 */ /* 0x000fe200078ec0ff */
[----:B------:R-:W-:Y:S01]  /*73b0*/  FFMA R29, R27, R4, R2 ;  /* 0x000000041b1d7223 */ /* 0x000fe20000000002 */
[----:B------:R-:W-:Y:S01]  /*73c0*/  LOP3.LUT R4, R47, 0xffffe000, RZ, 0xc0, !PT ;  /* 0xffffe0002f047812 */ /* 0x000fe200078ec0ff */
[C---:B------:R-:W-:Y:S01]  /*73d0*/  FMUL R0, R24.reuse, R6 ;  /* 0x0000000618007220 */ /* 0x040fe20000400000 */
[----:B------:R-:W-:Y:S01]  /*73e0*/  F2FP.TF32.F32.PACK_B R28, R28 ;  /* 0x0000001cff1c723e */ /* 0x000fe200024050ff */
[C---:B------:R-:W-:Y:S01]  /*73f0*/  FMUL R2, R24.reuse, R7 ;  /* 0x0000000718027220 */ /* 0x040fe20000400000 */
[----:B------:R-:W-:Y:S01]  /*7400*/  F2FP.TF32.F32.PACK_B R29, R29 ;  /* 0x0000001dff1d723e */ /* 0x000fe200024050ff */
[C---:B------:R-:W-:Y:S01]  /*7410*/  FFMA R30, R27.reuse, R3, R0 ;  /* 0x000000031b1e7223 */ /* 0x040fe20000000000 */
[C---:B------:R-:W-:Y:S01]  /*7420*/  FMUL R0, R24.reuse, R8 ;  /* 0x0000000818007220 */ /* 0x040fe20000400000 */
[----:B------:R-:W-:Y:S01]  /*7430*/  FFMA R31, R27, R4, R2 ;  /* 0x000000041b1f7223 */ /* 0x000fe20000000002 */
[C---:B------:R-:W-:Y:S01]  /*7440*/  FMUL R6, R24.reuse, R13 ;  /* 0x0000000d18067220 */ /* 0x040fe20000400000 */
[----:B------:R-:W-:Y:S01]  /*7450*/  LOP3.LUT R13, R41, 0xffffe000, RZ, 0xc0, !PT ;  /* 0xffffe000290d7812 */ /* 0x000fe200078ec0ff */
[C---:B------:R-:W-:Y:S01]  /*7460*/  FMUL R2, R24.reuse, R9 ;  /* 0x0000000918027220 */ /* 0x040fe20000400000 */
[----:B------:R-:W-:Y:S01]  /*7470*/  F2FP.TF32.F32.PACK_B R30, R30 ;  /* 0x0000001eff1e723e */ /* 0x000fe200024050ff */
[----:B------:R-:W-:Y:S01]  /*7480*/  FMUL R9, R24, R16 ;  /* 0x0000001018097220 */ /* 0x000fe20000400000 */
[----:B------:R-:W-:Y:S01]  /*7490*/  F2FP.TF32.F32.PACK_B R31, R31 ;  /* 0x0000001fff1f723e */ /* 0x000fe200024050ff */
[----:B------:R-:W-:Y:S01]  /*74a0*/  FFMA R16, R27, R20, R0 ;  /* 0x000000141b107223 */ /* 0x000fe20000000000 */
[----:B------:R-:W-:Y:S01]  /*74b0*/  LOP3.LUT R0, R42, 0xffffe000, RZ, 0xc0, !PT ;  /* 0xffffe0002a007812 */ /* 0x000fe200078ec0ff */
[C---:B------:R-:W-:Y:S01]  /*74c0*/  FMUL R3, R24.reuse, R10 ;  /* 0x0000000a18037220 */ /* 0x040fe20000400000 */
[C---:B------:R-:W-:Y:S01]  /*74d0*/  FMUL R7, R24.reuse, R14 ;  /* 0x0000000e18077220 */ /* 0x040fe20000400000 */
[----:B------:R-:W-:Y:S01]  /*74e0*/  LOP3.LUT R14, R43, 0xffffe000, RZ, 0xc0, !PT ;  /* 0xffffe0002b0e7812 */ /* 0x000fe200078ec0ff */
[----:B------:R-:W-:Y:S01]  /*74f0*/  FMUL R10, R24, R17 ;  /* 0x00000011180a7220 */ /* 0x000fe20000400000 */
[----:B------:R-:W-:Y:S01]  /*7500*/  F2FP.TF32.F32.PACK_B R16, R16 ;  /* 0x00000010ff10723e */ /* 0x000fe200024050ff */
[----:B------:R-:W-:Y:S01]  /*7510*/  FFMA R17, R27, R13, R2 ;  /* 0x0000000d1b117223 */ /* 0x000fe20000000002 */
[----:B------:R-:W-:Y:S01]  /*7520*/  LOP3.LUT R2, R32, 0xffffe000, RZ, 0xc0, !PT ;  /* 0xffffe00020027812 */ /* 0x000fe200078ec0ff */
[----:B------:R-:W-:Y:S01]  /*7530*/  STS.128 [R66+0x2000], R28 ;  /* 0x0020001c42007388 */ /* 0x000fe20000000c00 */
[----:B------:R-:W-:Y:S01]  /*7540*/  LOP3.LUT R13, R39, 0xffffe000, RZ, 0xc0, !PT ;  /* 0xffffe000270d7812 */ /* 0x000fe200078ec0ff */
[C---:B------:R-:W-:Y:S01]  /*7550*/  FMUL R4, R24.reuse, R11 ;  /* 0x0000000b18047220 */ /* 0x040fe20000400000 */
[----:B------:R-:W-:Y:S01]  /*7560*/  F2FP.TF32.F32.PACK_B R17, R17 ;  /* 0x00000011ff11723e */ /* 0x000fe200024050ff */
[C---:B------:R-:W-:Y:S01]  /*7570*/  FMUL R11, R24.reuse, R18 ;  /* 0x00000012180b7220 */ /* 0x040fe20000400000 */
[----:B------:R-:W-:Y:S01]  /*7580*/  FFMA R18, R27, R0, R3 ;  /* 0x000000001b127223 */ /* 0x000fe20000000003 */
[----:B------:R-:W-:Y:S01]  /*7590*/  LOP3.LUT R0, R33, 0xffffe000, RZ, 0xc0, !PT ;  /* 0xffffe00021007812 */ /* 0x000fe200078ec0ff */
[----:B------:R-:W-:Y:S01]  /*75a0*/  FMUL R12, R24, R19 ;  /* 0x00000013180c7220 */ /* 0x000fe20000400000 */
[----:B------:R-:W-:Y:S01]  /*75b0*/  LOP3.LUT R3, R34, 0xffffe000, RZ, 0xc0, !PT ;  /* 0xffffe00022037812 */ /* 0x000fe200078ec0ff */
[C---:B------:R-:W-:Y:S01]  /*75c0*/  FFMA R19, R27.reuse, R14, R4 ;  /* 0x0000000e1b137223 */ /* 0x040fe20000000004 */
[----:B------:R-:W-:Y:S01]  /*75d0*/  FFMA R4, R27, R2, R5 ;  /* 0x000000021b047223 */ /* 0x000fe20000000005 */
[----:B------:R-:W-:Y:S01]  /*75e0*/  LOP3.LUT R2, R35, 0xffffe000, RZ, 0xc0, !PT ;  /* 0xffffe00023027812 */ /* 0x000fe200078ec0ff */
[----:B------:R-:W-:Y:S01]  /*75f0*/  FMUL R8, R24, R15 ;  /* 0x0000000f18087220 */ /* 0x000fe20000400000 */
[----:B------:R-:W-:Y:S01]  /*7600*/  F2FP.TF32.F32.PACK_B R18, R18 ;  /* 0x00000012ff12723e */ /* 0x000fe200024050ff */
[C---:B------:R-:W-:Y:S01]  /*7610*/  FFMA R5, R27.reuse, R0, R6 ;  /* 0x000000001b057223 */ /* 0x040fe20000000006 */
[----:B------:R-:W-:Y:S01]  /*7620*/  F2FP.TF32.F32.PACK_B R19, R19 ;  /* 0x00000013ff13723e */ /* 0x000fe200024050ff */
[C---:B------:R-:W-:Y:S01]  /*7630*/  FFMA R6, R27.reuse, R3, R7 ;  /* 0x000000031b067223 */ /* 0x040fe20000000007 */
[----:B------:R-:W-:Y:S01]  /*7640*/  FFMA R7, R27, R2, R8 ;  /* 0x000000021b077223 */ /* 0x000fe20000000008 */
[----:B------:R-:W-:Y:S02]  /*7650*/  LOP3.LUT R0, R36, 0xffffe000, RZ, 0xc0, !PT ;  /* 0xffffe00024007812 */ /* 0x000fe400078ec0ff */
[----:B------:R-:W-:Y:S01]  /*7660*/  STS.128 [R65+0x2010], R16 ;  /* 0x0020101041007388 */ /* 0x000fe20000000c00 */
[----:B------:R-:W-:Y:S02]  /*7670*/  LOP3.LUT R2, R37, 0xffffe000, RZ, 0xc0, !PT ;  /* 0xffffe00025027812 */ /* 0x000fe400078ec0ff */
[----:B------:R-:W-:Y:S01]  /*7680*/  LOP3.LUT R3, R38, 0xffffe000, RZ, 0xc0, !PT ;  /* 0xffffe00026037812 */ /* 0x000fe200078ec0ff */
[C---:B------:R-:W-:Y:S01]  /*7690*/  FFMA R8, R27.reuse, R0, R9 ;  /* 0x000000001b087223 */ /* 0x040fe20000000009 */
[----:B------:R-:W-:Y:S01]  /*76a0*/  F2FP.TF32.F32.PACK_B R4, R4 ;  /* 0x00000004ff04723e */ /* 0x000fe200024050ff */
[C---:B------:R-:W-:Y:S01]  /*76b0*/  FFMA R9, R27.reuse, R2, R10 ;  /* 0x000000021b097223 */ /* 0x040fe2000000000a */
[----:B------:R-:W-:Y:S01]  /*76c0*/  F2FP.TF32.F32.PACK_B R5, R5 ;  /* 0x00000005ff05723e */ /* 0x000fe200024050ff */
[C---:B------:R-:W-:Y:S01]  /*76d0*/  FFMA R10, R27.reuse, R3, R11 ;  /* 0x000000031b0a7223 */ /* 0x040fe2000000000b */
[----:B------:R-:W-:Y:S01]  /*76e0*/  F2FP.TF32.F32.PACK_B R6, R6 ;  /* 0x00000006ff06723e */ /* 0x000fe200024050ff */
[----:B------:R-:W-:Y:S01]  /*76f0*/  FFMA R11, R27, R13, R12 ;  /* 0x0000000d1b0b7223 */ /* 0x000fe2000000000c */
[----:B------:R-:W-:Y:S01]  /*7700*/  F2FP.TF32.F32.PACK_B R7, R7 ;  /* 0x00000007ff07723e */ /* 0x000fe200024050ff */
[----:B------:R-:W-:Y:S01]  /*7710*/  IMAD.U32 R0, RZ, RZ, UR46 ;  /* 0x0000002eff007e24 */ /* 0x000fe2000f8e00ff */
[----:B------:R-:W-:Y:S02]  /*7720*/  F2FP.TF32.F32.PACK_B R8, R8 ;  /* 0x00000008ff08723e */ /* 0x000fe400024050ff */
[----:B------:R-:W-:Y:S01]  /*7730*/  F2FP.TF32.F32.PACK_B R9, R9 ;  /* 0x00000009ff09723e */ /* 0x000fe200024050ff */
[----:B------:R3:W-:Y:S01]  /*7740*/  STS.128 [R64+0x2020], R4 ;  /* 0x0020200440007388 */ /* 0x0007e20000000c00 */
[----:B------:R-:W-:Y:S02]  /*7750*/  F2FP.TF32.F32.PACK_B R10, R10 ;  /* 0x0000000aff0a723e */ /* 0x000fe400024050ff */
[----:B------:R-:W-:Y:S02]  /*7760*/  F2FP.TF32.F32.PACK_B R11, R11 ;  /* 0x0000000bff0b723e */ /* 0x000fe400024050ff */
[----:B------:R-:W-:Y:S02]  /*7770*/  @P6 LEA R0, R0, UR44, 0x3 ;  /* 0x0000002c00006c11 */ /* 0x000fe4000f8e18ff */
[----:B------:R-:W-:Y:S01]  /*7780*/  @P6 SHF.L.U32 R2, R63, 0x1f, RZ ;  /* 0x0000001f3f026819 */ /* 0x000fe200000006ff */
[----:B------:R4:W-:Y:S02]  /*7790*/  STS.128 [R60+0x2030], R8 ;  /* 0x002030083c007388 */ /* 0x0009e40000000c00 */
[----:B------:R-:W-:Y:S05]  /*77a0*/  @P6 VIADD R0, R0, 0x60 ;  /* 0x0000006000006836 */ /* 0x000fea0000000000 */
[----:B-1----:R-:W-:Y:S01]  /*77b0*/  @P6 PRMT R0, R74, 0x654, R0 ;  /* 0x000006544a006816 */ /* 0x002fe20000000000 */
[----:B------:R-:W-:Y:S01]  /*77c0*/  @!PT LDS RZ, [RZ] ;  /* 0x00000000fffff984 */ /* 0x000fe20000000800 */
[----:B------:R-:W-:Y:S01]  /*77d0*/  @!PT LDS RZ, [RZ] ;  /* 0x00000000fffff984 */ /* 0x000fe20000000800 */
[----:B------:R-:W-:Y:S01]  /*77e0*/  @!PT LDS RZ, [RZ] ;  /* 0x00000000fffff984 */ /* 0x000fe20000000800 */
[----:B------:R-:W-:Y:S01]  /*77f0*/  @!PT LDS RZ, [RZ] ;  /* 0x00000000fffff984 */ /* 0x000fe20000000800 */
[----:B------:R1:W-:Y:S06]  /*7800*/  MEMBAR.ALL.CTA ;  /* 0x0000000000007992 */ /* 0x0003ec0000008000 */
[----:B-1----:R-:W1:Y:S01]  /*7810*/  FENCE.VIEW.ASYNC.S ;  /* 0x00000000000073c6 */ /* 0x002e620000000000 */
[----:B---3--:R-:W-:Y:S01]  /*7820*/  LEA R6, R71, UR44, 0x3 ;  /* 0x0000002c47067c11 */ /* 0x008fe2000f8e18ff */
[----:B-1----:R-:W-:Y:S06]  /*7830*/  BAR.SYNC.DEFER_BLOCKING 0x1, 0x80 ;  /* 0x0042000000007b1d */ /* 0x002fec0000010000 */
[----:B------:R-:W-:Y:S05]  /*7840*/  @P0 BRA `(.L_x_126) ;  /* 0x0000000000280947 */ /* 0x000fea0003800000 */
[----:B------:R-:W1:Y:S01]  /*7850*/  LDCU.64 UR6, c[0x0][0x348] ;  /* 0x00006900ff0677ac */ /* 0x000e620008000a00 */
[----:B------:R-:W-:Y:S02]  /*7860*/  UIADD3 UR9, UPT, UPT, UR49, 0x10, URZ ;  /* 0x0000001031097890 */ /* 0x000fe4000fffe0ff */
[----:B------:R-:W-:Y:S01]  /*7870*/  UIADD3 UR8, UPT, UPT, UR44, 0x2200, URZ ;  /* 0x000022002c087890 */ /* 0x000fe2000fffe0ff */
[----:B------:R-:W-:Y:S01]  /*7880*/  UMOV UR10, UR50 ;  /* 0x00000032000a7c82 */ /* 0x000fe20008000000 */
[----:B------:R-:W-:Y:S01]  /*7890*/  UMOV UR11, UR36 ;  /* 0x00000024000b7c82 */ /* 0x000fe20008000000 */
[----:B-1----:R-:W-:Y:S04]  /*78a0*/  UIADD3 UR4, UP0, UPT, UR6, 0x680, URZ ;  /* 0x0000068006047890 */ /* 0x002fe8000ff1e0ff */
[----:B------:R-:W-:Y:S09]  /*78b0*/  UIADD3.X UR5, UPT, UPT, URZ, UR7, URZ, UP0, !UPT ;  /* 0x00000007ff057290 */ /* 0x000ff200087fe4ff */
[----:B------:R1:W-:Y:S01]  /*78c0*/  UTMASTG.3D [UR8], [UR4] ;  /* 0x00000008040073b5 */ /* 0x0003e20008010000 */
[----:B------:R0:W-:Y:S01]  /*78d0*/  UTMACMDFLUSH ;  /* 0x00000000000079b7 */ /* 0x0001e20000000000 */
[----:B-1----:R-:W-:Y:S04]  /*78e0*/  DEPBAR.LE SB0, 0x1 ;  /* 0x000080400000791a */ /* 0x002fe80000000000 */
.L_x_126:
[----:B------:R-:W-:Y:S05]  /*78f0*/  BSYNC.RECONVERGENT B0 ;  /* 0x0000000000007941 */ /* 0x000fea0003800200 */
.L_x_125:
[----:B------:R-:W-:Y:S01]  /*7900*/  BAR.SYNC.DEFER_BLOCKING 0x1, 0x80 ;  /* 0x0042000000007b1d */ /* 0x000fe20000010000 */
[----:B------:R-:W-:Y:S04]  /*7910*/  UIADD3 UR4, UPT, UPT, UR46, 0x1, URZ ;  /* 0x000000012e047890 */ /* 0x000fe8000fffe0ff */
[----:B------:R-:W-:Y:S04]  /*7920*/  UISETP.NE.AND UP0, UPT, UR4, 0x4, UPT ;  /* 0x000000040400788c */ /* 0x000fe8000bf05270 */
[----:B------:R-:W-:Y:S01]  /*7930*/  USEL UR45, UR4, URZ, UP0 ;  /* 0x000000ff042d7287 */ /* 0x000fe20008000000 */
[----:B------:R1:W-:Y:S01]  /*7940*/  @P6 SYNCS.ARRIVE.TRANS64.RED.A1T0 RZ, [R0+URZ], RZ ;  /* 0x000000ff00ff69a7 */ /* 0x0003e200081004ff */
[----:B------:R-:W-:Y:S01]  /*7950*/  BSSY B1, `(.L_x_127) ;  /* 0x0000017000017945 */ /* 0x000fe20003800000 */
[----:B------:R-:W3:Y:S02]  /*7960*/  @P6 SYNCS.PHASECHK.TRANS64.TRYWAIT P0, [R6+URZ+0x40], R2 ;  /* 0x00004002060065a7 */ /* 0x000ee400080011ff */
[----:B---3--:R-:W-:Y:S01]  /*7970*/  @P6 SEL R72, RZ, 0x1, !P0 ;  /* 0x00000001ff486807 */ /* 0x008fe20004000000 */
[----:B-1----:R-:W-:Y:S06]  /*7980*/  @!P6 BRA `(.L_x_128) ;  /* 0x00000000004ce947 */ /* 0x002fec0003800000 */
        /* <DEDUP_REMOVED lines=9> */
[----:B------:R-:W-:Y:S04]  /*7a20*/  SHF.L.U32 R5, R63, 0x1f, RZ ;  /* 0x0000001f3f057819 */ /* 0x000fe800000006ff */
[----:B------:R-:W1:Y:S02]  /*7a30*/  SYNCS.PHASECHK.TRANS64.TRYWAIT P0, [R6+URZ+0x40], R5 ;  /* 0x00004005060075a7 */ /* 0x000e6400080011ff */
[----:B-1----:R-:W-:Y:S05]  /*7a40*/  @!P0 BRA `(.L_x_131) ;  /* 0x0000002000448947 */ /* 0x002fea0003800000 */
.L_x_130:
[----:B------:R-:W-:Y:S05]  /*7a50*/  BSYNC B0 ;  /* 0x0000000000007941 */ /* 0x000fea0003800000 */
.L_x_129:
[----:B------:R-:W-:Y:S02]  /*7a60*/  ISETP.NE.AND P0, PT, R73, RZ, PT ;  /* 0x000000ff4900720c */ /* 0x000fe40003f05270 */
[----:B------:R-:W-:Y:S11]  /*7a70*/  IADD3 R71, PT, PT, R71, 0x1, RZ ;  /* 0x0000000147477810 */ /* 0x000ff60007ffe0ff */
[----:B------:R3:W1:Y:S04]  /*7a80*/  @P0 LDS.128 R44, [R4] ;  /* 0x00000000042c0984 */ /* 0x0006680000000c00 */
[----:B------:R3:W1:Y:S04]  /*7a90*/  @P0 LDS.128 R40, [R3+0x10] ;  /* 0x0000100003280984 */ /* 0x0006680000000c00 */
[----:B------:R3:W1:Y:S04]  /*7aa0*/  @P0 LDS.128 R32, [R2+0x20] ;  /* 0x0000200002200984 */ /* 0x0006680000000c00 */
[----:B------:R3:W1:Y:S02]  /*7ab0*/  @P0 LDS.128 R36, [R0+0x30] ;  /* 0x0000300000240984 */ /* 0x0006640000000c00 */
.L_x_128:
[----:B------:R-:W-:Y:S05]  /*7ac0*/  BSYNC B1 ;  /* 0x0000000000017941 */ /* 0x000fea0003800000 */
.L_x_127:
[----:B---3--:R-:W-:Y:S05]  /*7ad0*/  VIADD R0, R25, 0x20 ;  /* 0x0000002019007836 */ /* 0x008fea0000000000 */
[----:B------:R-:W-:Y:S04]  /*7ae0*/  SHF.R.U32.HI R0, RZ, 0x15, R0 ;  /* 0x00000015ff007819 */ /* 0x000fe80000011600 */
[----:B------:R-:W-:Y:S11]  /*7af0*/  LOP3.LUT P0, RZ, R0, 0x3, R53, 0x48, !PT ;  /* 0x0000000300ff7812 */ /* 0x000ff60007804835 */
[----:B------:R-:W-:Y:S02]  /*7b00*/  @!UPT UIADD3 URZ, UPT, UPT, URZ, URZ, URZ ;  /* 0x000000fffffff290 */ /* 0x000fe4000fffe0ff */
[----:B------:R-:W-:Y:S05]  /*7b10*/  @!P0 BRA `(.L_x_132) ;  /* 0x0000000000408947 */ /* 0x000fea0003800000 */
[----:B------:R-:W1:Y:S01]  /*7b20*/  LDCU.64 UR8, c[0x4][0x70] ;  /* 0x01000e00ff0877ac */ /* 0x000e620008000a00 */
[----:B------:R-:W-:Y:S01]  /*7b30*/  MOV R3, 0x0 ;  /* 0x0000000000037802 */ /* 0x000fe20000000f00 */
[----:B------:R-:W-:Y:S02]  /*7b40*/  HFMA2 R12, -RZ, RZ, 0, 5.9604644775390625e-08 ;  /* 0x00000001ff0c7431 */ /* 0x000fe400000001ff */
[----:B----4-:R-:W-:Y:S02]  /*7b50*/  IMAD.MOV.U32 R8, RZ, RZ, 0x192 ;  /* 0x00000192ff087424 */ /* 0x010fe400078e00ff */
[----:B------:R-:W-:Y:S01]  /*7b60*/  IMAD.MOV.U32 R13, RZ, RZ, RZ ;  /* 0x000000ffff0d7224 */ /* 0x000fe200078e00ff */
[----:B------:R-:W3:Y:S01]  /*7b70*/  LDCU.64 UR6, c[0x4][0x78] ;  /* 0x01000f00ff0677ac */ /* 0x000ee20008000a00 */
[----:B------:R-:W4:Y:S01]  /*7b80*/  LDC.64 R2, c[0x4][R3] ;  /* 0x0100000003027b82 */ /* 0x000f220000000a00 */
        /* <DEDUP_REMOVED lines=9> */
.L_x_132:
[----:B-1----:R-:W-:Y:S01]  /*7c20*/  LOP3.LUT R3, R44, 0xffffe000, RZ, 0xc0, !PT ;  /* 0xffffe0002c037812 */ /* 0x002fe200078ec0ff */
[----:B------:R-:W-:Y:S05]  /*7c30*/  WARPSYNC.ALL ;  /* 0x0000000000007948 */ /* 0x000fea0003800000 */
[----:B------:R-:W-:Y:S01]  /*7c40*/  R2UR UR4, R25 ;  /* 0x00000000190472ca */ /* 0x000fe200000e0000 */
[----:B------:R-:W-:Y:S01]  /*7c50*/  BSSY.RECONVERGENT B0, `(.L_x_133) ;  /* 0x000005f000007945 */ /* 0x000fe20003800200 */
[----:B------:R-:W-:Y:S02]  /*7c60*/  LOP3.LUT R20, R40, 0xffffe000, RZ, 0xc0, !PT ;  /* 0xffffe00028147812 */ /* 0x000fe400078ec0ff */
[----:B------:R-:W-:Y:S02]  /*7c70*/  LOP3.LUT R21, R41, 0xffffe000, RZ, 0xc0, !PT ;  /* 0xffffe00029157812 */ /* 0x000fe400078ec0ff */
[----:B------:R-:W-:Y:S02]  /*7c80*/  LOP3.LUT R26, R42, 0xffffe000, RZ, 0xc0, !PT ;  /* 0xffffe0002a1a7812 */ /* 0x000fe400078ec0ff */
[----:B------:R-:W-:Y:S02]  /*7c90*/  ISETP.NE.AND P6, PT, R69, RZ, PT ;  /* 0x000000ff4500720c */ /* 0x000fe40003fc5270 */
[----:B------:R-:W-:Y:S03]  /*7ca0*/  ISETP.NE.AND P0, PT, R68, RZ, PT ;  /* 0x000000ff4400720c */ /* 0x000fe60003f05270 */
[----:B----4-:R-:W1:Y:S02]  /*7cb0*/  LDTM.x16 R4, tmem[UR4+0x20] ;  /* 0x00002004000479ee */ /* 0x010e640008240000 */
[C---:B-1----:R-:W-:Y:S01]  /*7cc0*/  FMUL R0, R24.reuse, R4 ;  /* 0x0000000418007220 */ /* 0x042fe20000400000 */
        /* <DEDUP_REMOVED lines=13> */
[C---:B------:R-:W-:Y:S01]  /*7da0*/  FFMA R31, R27.reuse, R4, R2 ;  /* 0x000000041b1f7223 */ /* 0x040fe20000000002 */
[C---:B------:R-:W-:Y:S01]  /*7db0*/  FMUL R2, R24.reuse, R9 ;  /* 0x0000000918027220 */ /* 0x040fe20000400000 */
[C---:B------:R-:W-:Y:S01]  /*7dc0*/  FMUL R9, R24.reuse, R16 ;  /* 0x0000001018097220 */ /* 0x040fe20000400000 */
[----:B------:R-:W-:Y:S01]  /*7dd0*/  F2FP.TF32.F32.PACK_B R30, R30 ;  /* 0x0000001eff1e723e */ /* 0x000fe200024050ff */
[----:B------:R-:W-:Y:S01]  /*7de0*/  FFMA R16, R27, R20, R0 ;  /* 0x000000141b107223 */ /* 0x000fe20000000000 */
[----:B------:R-:W-:Y:S01]  /*7df0*/  LOP3.LUT R0, R43, 0xffffe000, RZ, 0xc0, !PT ;  /* 0xffffe0002b007812 */ /* 0x000fe200078ec0ff */
[C---:B------:R-:W-:Y:S01]  /*7e00*/  FMUL R3, R24.reuse, R10 ;  /* 0x0000000a18037220 */ /* 0x040fe20000400000 */
[----:B------:R-:W-:Y:S01]  /*7e10*/  F2FP.TF32.F32.PACK_B R31, R31 ;  /* 0x0000001fff1f723e */ /* 0x000fe200024050ff */
[C---:B------:R-:W-:Y:S01]  /*7e20*/  FMUL R4, R24.reuse, R11 ;  /* 0x0000000b18047220 */ /* 0x040fe20000400000 */
[----:B------:R-:W-:Y:S01]  /*7e30*/  F2FP.TF32.F32.PACK_B R16, R16 ;  /* 0x00000010ff10723e */ /* 0x000fe200024050ff */
[----:B------:R-:W-:Y:S01]  /*7e40*/  FMUL R10, R24, R17 ;  /* 0x00000011180a7220 */ /* 0x000fe20000400000 */
[C---:B------:R-:W-:Y:S01]  /*7e50*/  FFMA R17, R27.reuse, R21, R2 ;  /* 0x000000151b117223 */ /* 0x040fe20000000002 */
[----:B------:R-:W-:Y:S01]  /*7e60*/  LOP3.LUT R2, R32, 0xffffe000, RZ, 0xc0, !PT ;  /* 0xffffe00020027812 */ /* 0x000fe200078ec0ff */
[----:B------:R1:W-:Y:S01]  /*7e70*/  STS.128 [R66+0x4000], R28 ;  /* 0x0040001c42007388 */ /* 0x0003e20000000c00 */
[C---:B------:R-:W-:Y:S01]  /*7e80*/  FMUL R11, R24.reuse, R18 ;  /* 0x00000012180b7220 */ /* 0x040fe20000400000 */
[----:B------:R-:W-:Y:S01]  /*7e90*/  FFMA R18, R27, R26, R3 ;  /* 0x0000001a1b127223 */ /* 0x000fe20000000003 */
[----:B------:R-:W-:Y:S01]  /*7ea0*/  LOP3.LUT R3, R33, 0xffffe000, RZ, 0xc0, !PT ;  /* 0xffffe00021037812 */ /* 0x000fe200078ec0ff */
[C---:B------:R-:W-:Y:S01]  /*7eb0*/  FMUL R12, R24.reuse, R19 ;  /* 0x00000013180c7220 */ /* 0x040fe20000400000 */
[----:B------:R-:W-:Y:S01]  /*7ec0*/  F2FP.TF32.F32.PACK_B R17, R17 ;  /* 0x00000011ff11723e */ /* 0x000fe200024050ff */
[----:B------:R-:W-:Y:S01]  /*7ed0*/  FFMA R19, R27, R0, R4 ;  /* 0x000000001b137223 */ /* 0x000fe20000000004 */
[----:B------:R-:W-:Y:S01]  /*7ee0*/  F2FP.TF32.F32.PACK_B R18, R18 ;  /* 0x00000012ff12723e */ /* 0x000fe200024050ff */
[----:B------:R-:W-:Y:S01]  /*7ef0*/  FMUL R6, R24, R13 ;  /* 0x0000000d18067220 */ /* 0x000fe20000400000 */
[----:B------:R-:W-:Y:S01]  /*7f00*/  LOP3.LUT R13, R34, 0xffffe000, RZ, 0xc0, !PT ;  /* 0xffffe000220d7812 */ /* 0x000fe200078ec0ff */
[C---:B------:R-:W-:Y:S01]  /*7f10*/  FMUL R7, R24.reuse, R14 ;  /* 0x0000000e18077220 */ /* 0x040fe20000400000 */
[----:B------:R-:W-:Y:S01]  /*7f20*/  LOP3.LUT R14, R35, 0xffffe000, RZ, 0xc0, !PT ;  /* 0xffffe000230e7812 */ /* 0x000fe200078ec0ff */
[----:B------:R-:W-:Y:S01]  /*7f30*/  FMUL R8, R24, R15 ;  /* 0x0000000f18087220 */ /* 0x000fe20000400000 */
[----:B------:R-:W-:Y:S01]  /*7f40*/  F2FP.TF32.F32.PACK_B R19, R19 ;  /* 0x00000013ff13723e */ /* 0x000fe200024050ff */
[C---:B------:R-:W-:Y:S01]  /*7f50*/  FFMA R4, R27.reuse, R2, R5 ;  /* 0x000000021b047223 */ /* 0x040fe20000000005 */
[C---:B------:R-:W-:Y:S01]  /*7f60*/  FFMA R5, R27.reuse, R3, R6 ;  /* 0x000000031b057223 */ /* 0x040fe20000000006 */
[C---:B------:R-:W-:Y:S01]  /*7f70*/  FFMA R6, R27.reuse, R13, R7 ;  /* 0x0000000d1b067223 */ /* 0x040fe20000000007 */
[----:B------:R-:W-:Y:S01]  /*7f80*/  FFMA R7, R27, R14, R8 ;  /* 0x0000000e1b077223 */ /* 0x000fe20000000008 */
[----:B------:R1:W-:Y:S01]  /*7f90*/  STS.128 [R65+0x4010], R16 ;  /* 0x0040101041007388 */ /* 0x0003e20000000c00 */
[----:B------:R-:W-:Y:S01]  /*7fa0*/  LOP3.LUT R0, R36, 0xffffe000, RZ, 0xc0, !PT ;  /* 0xffffe00024007812 */ /* 0x000fe200078ec0ff */
[----:B------:R-:W-:Y:S01]  /*7fb0*/  IMAD.U32 R14, RZ, RZ, UR45 ;  /* 0x0000002dff0e7e24 */ /* 0x000fe2000f8e00ff */
[----:B------:R-:W-:Y:S02]  /*7fc0*/  LOP3.LUT R2, R37, 0xffffe000, RZ, 0xc0, !PT ;  /* 0xffffe00025027812 */ /* 0x000fe400078ec0ff */
        /* <DEDUP_REMOVED lines=14> */
[----:B------:R-:W-:Y:S02]  /*80b0*/  F2FP.TF32.F32.PACK_B R11, R11 ;  /* 0x0000000bff0b723e */ /* 0x000fe400024050ff */
[----:B------:R-:W-:Y:S02]  /*80c0*/  @P6 LEA R14, R14, UR44, 0x3 ;  /* 0x0000002c0e0e6c11 */ /* 0x000fe4000f8e18ff */
[----:B------:R-:W-:Y:S01]  /*80d0*/  LEA R0, R71, UR44, 0x3 ;  /* 0x0000002c47007c11 */ /* 0x000fe2000f8e18ff */
[----:B------:R1:W-:Y:S01]  /*80e0*/  STS.128 [R60+0x4030], R8 ;  /* 0x004030083c007388 */ /* 0x0003e20000000c00 */
[----:B------:R-:W-:Y:S01]  /*80f0*/  @P6 SHF.L.U32 R2, R63, 0x1f, RZ ;  /* 0x0000001f3f026819 */ /* 0x000fe200000006ff */
[----:B------:R-:W-:Y:S05]  /*8100*/  @P6 VIADD R14, R14, 0x60 ;  /* 0x000000600e0e6836 */ /* 0x000fea0000000000 */
[----:B------:R-:W-:Y:S01]  /*8110*/  @P6 PRMT R14, R74, 0x654, R14 ;  /* 0x000006544a0e6816 */ /* 0x000fe2000000000e */
[----:B------:R-:W-:Y:S01]  /*8120*/  @!PT LDS RZ, [RZ] ;  /* 0x00000000fffff984 */ /* 0x000fe20000000800 */
[----:B------:R-:W-:Y:S01]  /*8130*/  @!PT LDS RZ, [RZ] ;  /* 0x00000000fffff984 */ /* 0x000fe20000000800 */
[----:B------:R-:W-:Y:S01]  /*8140*/  @!PT LDS RZ, [RZ] ;  /* 0x00000000fffff984 */ /* 0x000fe20000000800 */
[----:B------:R-:W-:Y:S01]  /*8150*/  @!PT LDS RZ, [RZ] ;  /* 0x00000000fffff984 */ /* 0x000fe20000000800 */
[----:B------:R3:W-:Y:S06]  /*8160*/  MEMBAR.ALL.CTA ;  /* 0x0000000000007992 */ /* 0x0007ec0000008000 */
[----:B---3--:R-:W3:Y:S02]  /*8170*/  FENCE.VIEW.ASYNC.S ;  /* 0x00000000000073c6 */ /* 0x008ee40000000000 */
[----:B---3--:R-:W-:Y:S06]  /*8180*/  BAR.SYNC.DEFER_BLOCKING 0x1, 0x80 ;  /* 0x0042000000007b1d */ /* 0x008fec0000010000 */
[----:B------:R-:W-:Y:S05]  /*8190*/  @P0 BRA `(.L_x_134) ;  /* 0x0000000000280947 */ /* 0x000fea0003800000 */
[----:B------:R-:W3:Y:S01]  /*81a0*/  LDCU.64 UR6, c[0x0][0x348] ;  /* 0x00006900ff0677ac */ /* 0x000ee20008000a00 */
[----:B------:R-:W-:Y:S02]  /*81b0*/  UIADD3 UR9, UPT, UPT, UR49, 0x20, URZ ;  /* 0x0000002031097890 */ /* 0x000fe4000fffe0ff */
[----:B------:R-:W-:Y:S01]  /*81c0*/  UIADD3 UR8, UPT, UPT, UR44, 0x4200, URZ ;  /* 0x000042002c087890 */ /* 0x000fe2000fffe0ff */
[----:B------:R-:W-:Y:S01]  /*81d0*/  UMOV UR10, UR50 ;  /* 0x00000032000a7c82 */ /* 0x000fe20008000000 */
[----:B------:R-:W-:Y:S01]  /*81e0*/  UMOV UR11, UR36 ;  /* 0x00000024000b7c82 */ /* 0x000fe20008000000 */
[----:B---3--:R-:W-:Y:S04]  /*81f0*/  UIADD3 UR4, UP0, UPT, UR6, 0x680, URZ ;  /* 0x0000068006047890 */ /* 0x008fe8000ff1e0ff */
[----:B------:R-:W-:Y:S09]  /*8200*/  UIADD3.X UR5, UPT, UPT, URZ, UR7, URZ, UP0, !UPT ;  /* 0x00000007ff057290 */ /* 0x000ff200087fe4ff */
[----:B------:R3:W-:Y:S01]  /*8210*/  UTMASTG.3D [UR8], [UR4] ;  /* 0x00000008040073b5 */ /* 0x0007e20008010000 */
[----:B------:R0:W-:Y:S01]  /*8220*/  UTMACMDFLUSH ;  /* 0x00000000000079b7 */ /* 0x0001e20000000000 */
[----:B---3--:R-:W-:Y:S04]  /*8230*/  DEPBAR.LE SB0, 0x1 ;  /* 0x000080400000791a */ /* 0x008fe80000000000 */
.L_x_134:
[----:B------:R-:W-:Y:S05]  /*8240*/  BSYNC.RECONVERGENT B0 ;  /* 0x0000000000007941 */ /* 0x000fea0003800200 */
.L_x_133:
[----:B------:R-:W-:Y:S01]  /*8250*/  BAR.SYNC.DEFER_BLOCKING 0x1, 0x80 ;  /* 0x0042000000007b1d */ /* 0x000fe20000010000 */
[----:B------:R-:W-:Y:S04]  /*8260*/  UIADD3 UR4, UPT, UPT, UR45, 0x1, URZ ;  /* 0x000000012d047890 */ /* 0x000fe8000fffe0ff */
[----:B------:R-:W-:Y:S04]  /*8270*/  UISETP.NE.AND UP0, UPT, UR4, 0x4, UPT ;  /* 0x000000040400788c */ /* 0x000fe8000bf05270 */
[----:B------:R-:W-:Y:S01]  /*8280*/  USEL UR46, UR4, URZ, UP0 ;  /* 0x000000ff042e7287 */ /* 0x000fe20008000000 */
[----:B------:R3:W-:Y:S01]  /*8290*/  @P6 SYNCS.ARRIVE.TRANS64.RED.A1T0 RZ, [R14+URZ], RZ ;  /* 0x000000ff0eff69a7 */ /* 0x0007e200081004ff */
[----:B------:R-:W-:Y:S01]  /*82a0*/  BSSY B1, `(.L_x_135) ;  /* 0x0000017000017945 */ /* 0x000fe20003800000 */
[----:B------:R-:W4:Y:S02]  /*82b0*/  @P6 SYNCS.PHASECHK.TRANS64.TRYWAIT P0, [R0+URZ+0x40], R2 ;  /* 0x00004002000065a7 */ /* 0x000f2400080011ff */
[----:B----4-:R-:W-:Y:S01]  /*82c0*/  @P6 SEL R72, RZ, 0x1, !P0 ;  /* 0x00000001ff486807 */ /* 0x010fe20004000000 */
[----:B---3--:R-:W-:Y:S06]  /*82d0*/  @!P6 BRA `(.L_x_136) ;  /* 0x00000000004ce947 */ /* 0x008fec0003800000 */
[----:B------:R-:W-:Y:S01]  /*82e0*/  ISETP.NE.AND P0, PT, R72, RZ, PT ;  /* 0x000000ff4800720c */ /* 0x000fe20003f05270 */
[----:B------:R-:W-:Y:S01]  /*82f0*/  BSSY B0, `(.L_x_137) ;  /* 0x000000b000007945 */ /* 0x000fe20003800000 */
[----:B------:R-:W-:Y:S11]  /*8300*/  ISETP.NE.AND P1, PT, R73, RZ, PT ;  /* 0x000000ff4900720c */ /* 0x000ff60003f25270 */
[----:B------:R-:W-:Y:S02]  /*8310*/  @!UPT UIADD3 URZ, UPT, UPT, URZ, URZ, URZ ;  /* 0x000000fffffff290 */ /* 0x000fe4000fffe0ff */
[C---:B-1----:R-:W-:Y:S01]  /*8320*/  @P1 IMAD R4, R71.reuse, 0x2000, R66 ;  /* 0x0000200047041824 */ /* 0x042fe200078e0242 */
[C---:B------:R-:W-:Y:S01]  /*8330*/  @P1 LEA R2, R71.reuse, R64, 0xd ;  /* 0x0000004047021211 */ /* 0x040fe200078e68ff */
[C---:B------:R-:W-:Y:S02]  /*8340*/  @P1 IMAD R3, R71.reuse, 0x2000, R65 ;  /* 0x0000200047031824 */ /* 0x040fe400078e0241 */
[----:B------:R-:W-:Y:S01]  /*8350*/  @P1 IMAD R71, R71, 0x2000, R60 ;  /* 0x0000200047471824 */ /* 0x000fe200078e023c */
[----:B------:R-:W-:Y:S06]  /*8360*/  @P0 BRA `(.L_x_138) ;  /* 0x00000000000c0947 */ /* 0x000fec0003800000 */
[----:B------:R-:W-:Y:S04]  /*8370*/  SHF.L.U32 R5, R63, 0x1f, RZ ;  /* 0x0000001f3f057819 */ /* 0x000fe800000006ff */
[----:B------:R-:W1:Y:S02]  /*8380*/  SYNCS.PHASECHK.TRANS64.TRYWAIT P0, [R0+URZ+0x40], R5 ;  /* 0x00004005000075a7 */ /* 0x000e6400080011ff */
[----:B-1----:R-:W-:Y:S05]  /*8390*/  @!P0 BRA `(.L_x_139) ;  /* 0x0000001800048947 */ /* 0x002fea0003800000 */
.L_x_138:
[----:B------:R-:W-:Y:S05]  /*83a0*/  BSYNC B0 ;  /* 0x0000000000007941 */ /* 0x000fea0003800000 */
.L_x_137:
[----:B------:R-:W-:Y:S11]  /*83b0*/  ISETP.NE.AND P0, PT, R73, RZ, PT ;  /* 0x000000ff4900720c */ /* 0x000ff60003f05270 */
[----:B------:R-:W-:Y:S02]  /*83c0*/  @!UPT UIADD3 URZ, UPT, UPT, URZ, URZ, URZ ;  /* 0x000000fffffff290 */ /* 0x000fe4000fffe0ff */
[----:B------:R3:W4:Y:S04]  /*83d0*/  @P0 LDS.128 R44, [R4] ;  /* 0x00000000042c0984 */ /* 0x0007280000000c00 */
[----:B------:R3:W1:Y:S04]  /*83e0*/  @P0 LDS.128 R40, [R3+0x10] ;  /* 0x0000100003280984 */ /* 0x0006680000000c00 */
[----:B------:R3:W1:Y:S04]  /*83f0*/  @P0 LDS.128 R32, [R2+0x20] ;  /* 0x0000200002200984 */ /* 0x0006680000000c00 */
[----:B------:R3:W1:Y:S02]  /*8400*/  @P0 LDS.128 R36, [R71+0x30] ;  /* 0x0000300047240984 */ /* 0x0006640000000c00 */
.L_x_136:
[----:B------:R-:W-:Y:S05]  /*8410*/  BSYNC B1 ;  /* 0x0000000000017941 */ /* 0x000fea0003800000 */
.L_x_135:
        /* <DEDUP_REMOVED lines=21> */
.L_x_140:
[----:B------:R-:W-:Y:S01]  /*8570*/  ISETP.NE.AND P0, PT, R68, RZ, PT ;  /* 0x000000ff4400720c */ /* 0x000fe20003f05270 */
[----:B------:R-:W-:Y:S05]  /*8580*/  WARPSYNC.ALL ;  /* 0x0000000000007948 */ /* 0x000fea0003800000 */
[----:B------:R-:W-:Y:S01]  /*8590*/  R2UR UR4, R25 ;  /* 0x00000000190472ca */ /* 0x000fe200000e0000 */
[----:B------:R-:W-:Y:S01]  /*85a0*/  VIADD R70, R70, 0xd0 ;  /* 0x000000d046467836 */ /* 0x000fe20000000000 */
[----:B----4-:R-:W-:Y:S01]  /*85b0*/  LOP3.LUT R0, R44, 0xffffe000, RZ, 0xc0, !PT ;  /* 0xffffe0002c007812 */ /* 0x010fe200078ec0ff */
[----:B------:R-:W-:Y:S01]  /*85c0*/  BSSY.RECONVERGENT B0, `(.L_x_141) ;  /* 0x000005a000007945 */ /* 0x000fe20003800200 */
[----:B---3--:R-:W-:Y:S02]  /*85d0*/  LOP3.LUT R2, R45, 0xffffe000, RZ, 0xc0, !PT ;  /* 0xffffe0002d027812 */ /* 0x008fe400078ec0ff */
[----:B------:R-:W-:Y:S02]  /*85e0*/  LOP3.LUT R3, R46, 0xffffe000, RZ, 0xc0, !PT ;  /* 0xffffe0002e037812 */ /* 0x000fe400078ec0ff */
[----:B------:R-:W-:Y:S02]  /*85f0*/  LOP3.LUT R20, R47, 0xffffe000, RZ, 0xc0, !PT ;  /* 0xffffe0002f147812 */ /* 0x000fe400078ec0ff */
[----:B------:R-:W-:Y:S02]  /*8600*/  LOP3.LUT R21, R40, 0xffffe000, RZ, 0xc0, !PT ;  /* 0xffffe00028157812 */ /* 0x000fe400078ec0ff */
[----:B------:R-:W-:Y:S01]  /*8610*/  LOP3.LUT R25, R41, 0xffffe000, RZ, 0xc0, !PT ;  /* 0xffffe00029197812 */ /* 0x000fe200078ec0ff */
[----:B------:R-:W1:Y:S01]  /*8620*/  LDTM.x16 R4, tmem[UR4+0x30] ;  /* 0x00003004000479ee */ /* 0x000e620008240000 */
[----:B------:R-:W-:Y:S01]  /*8630*/  LOP3.LUT R26, R42, 0xffffe000, RZ, 0xc0, !PT ;  /* 0xffffe0002a1a7812 */ /* 0x000fe200078ec0ff */
[----:B------:R-:W-:Y:S01]  /*8640*/  NOP ;  /* 0x0000000000007918 */ /* 0x000fe20000000000 */
[----:B------:R-:W-:Y:S02]  /*8650*/  LOP3.LUT R28, R43, 0xffffe000, RZ, 0xc0, !PT ;  /* 0xffffe0002b1c7812 */ /* 0x000fe400078ec0ff */
[----:B------:R-:W-:Y:S02]  /*8660*/  LOP3.LUT R70, R70, 0xfefffff8, RZ, 0xc0, !PT ;  /* 0xfefffff846467812 */ /* 0x000fe400078ec0ff */
[----:B------:R-:W-:Y:S02]  /*8670*/  LOP3.LUT R29, R32, 0xffffe000, RZ, 0xc0, !PT ;  /* 0xffffe000201d7812 */ /* 0x000fe400078ec0ff */
[----:B------:R-:W-:Y:S01]  /*8680*/  LOP3.LUT R30, R33, 0xffffe000, RZ, 0xc0, !PT ;  /* 0xffffe000211e7812 */ /* 0x000fe200078ec0ff */
[----:B-1----:R1:W-:Y:S01]  /*8690*/  SYNCS.ARRIVE.TRANS64.RED.A1T0 RZ, [R70+URZ], RZ ;  /* 0x000000ff46ff79a7 */ /* 0x0023e200081004ff */
[----:B------:R-:W-:Y:S02]  /*86a0*/  LOP3.LUT R31, R34, 0xffffe000, RZ, 0xc0, !PT ;  /* 0xffffe000221f7812 */ /* 0x000fe400078ec0ff */
[----:B------:R-:W-:Y:S02]  /*86b0*/  LOP3.LUT R32, R35, 0xffffe000, RZ, 0xc0, !PT ;  /* 0xffffe00023207812 */ /* 0x000fe400078ec0ff */
[----:B------:R-:W-:Y:S02]  /*86c0*/  LOP3.LUT R33, R36, 0xffffe000, RZ, 0xc0, !PT ;  /* 0xffffe00024217812 */ /* 0x000fe400078ec0ff */
[----:B------:R-:W-:Y:S02]  /*86d0*/  LOP3.LUT R34, R37, 0xffffe000, RZ, 0xc0, !PT ;  /* 0xffffe00025227812 */ /* 0x000fe400078ec0ff */
[----:B------:R-:W-:Y:S02]  /*86e0*/  LOP3.LUT R35, R38, 0xffffe000, RZ, 0xc0, !PT ;  /* 0xffffe00026237812 */ /* 0x000fe400078ec0ff */
[----:B------:R-:W-:Y:S01]  /*86f0*/  LOP3.LUT R36, R39, 0xffffe000, RZ, 0xc0, !PT ;  /* 0xffffe00027247812 */ /* 0x000fe200078ec0ff */
[C---:B------:R-:W-:Y:S01]  /*8700*/  FMUL R4, R24.reuse, R4 ;  /* 0x0000000418047220 */ /* 0x040fe20000400000 */
[C---:B------:R-:W-:Y:S01]  /*8710*/  FMUL R5, R24.reuse, R5 ;  /* 0x0000000518057220 */ /* 0x040fe20000400000 */
[C---:B------:R-:W-:Y:S01]  /*8720*/  FMUL R6, R24.reuse, R6 ;  /* 0x0000000618067220 */ /* 0x040fe20000400000 */
[C---:B------:R-:W-:Y:S01]  /*8730*/  FMUL R7, R24.reuse, R7 ;  /* 0x0000000718077220 */ /* 0x040fe20000400000 */
[C---:B------:R-:W-:Y:S01]  /*8740*/  FFMA R4, R27.reuse, R0, R4 ;  /* 0x000000001b047223 */ /* 0x040fe20000000004 */
[C---:B------:R-:W-:Y:S01]  /*8750*/  FFMA R5, R27.reuse, R2, R5 ;  /* 0x000000021b057223 */ /* 0x040fe20000000005 */
[C---:B------:R-:W-:Y:S01]  /*8760*/  FFMA R6, R27.reuse, R3, R6 ;  /* 0x000000031b067223 */ /* 0x040fe20000000006 */
[C---:B------:R-:W-:Y:S01]  /*8770*/  FFMA R7, R27.reuse, R20, R7 ;  /* 0x000000141b077223 */ /* 0x040fe20000000007 */
[C---:B------:R-:W-:Y:S01]  /*8780*/  FMUL R8, R24.reuse, R8 ;  /* 0x0000000818087220 */ /* 0x040fe20000400000 */
[C---:B------:R-:W-:Y:S01]  /*8790*/  FMUL R9, R24.reuse, R9 ;  /* 0x0000000918097220 */ /* 0x040fe20000400000 */
[C---:B------:R-:W-:Y:S01]  /*87a0*/  FMUL R10, R24.reuse, R10 ;  /* 0x0000000a180a7220 */ /* 0x040fe20000400000 */
[C---:B------:R-:W-:Y:S01]  /*87b0*/  FMUL R11, R24.reuse, R11 ;  /* 0x0000000b180b7220 */ /* 0x040fe20000400000 */
[----:B------:R-:W-:Y:S01]  /*87c0*/  F2FP.TF32.F32.PACK_B R4, R4 ;  /* 0x00000004ff04723e */ /* 0x000fe200024050ff */
[C---:B------:R-:W-:Y:S01]  /*87d0*/  FFMA R8, R27.reuse, R21, R8 ;  /* 0x000000151b087223 */ /* 0x040fe20000000008 */
[----:B------:R-:W-:Y:S01]  /*87e0*/  F2FP.TF32.F32.PACK_B R5, R5 ;  /* 0x00000005ff05723e */ /* 0x000fe200024050ff */
[C---:B------:R-:W-:Y:S01]  /*87f0*/  FFMA R9, R27.reuse, R25, R9 ;  /* 0x000000191b097223 */ /* 0x040fe20000000009 */
[----:B------:R-:W-:Y:S01]  /*8800*/  F2FP.TF32.F32.PACK_B R6, R6 ;  /* 0x00000006ff06723e */ /* 0x000fe200024050ff */
[C---:B------:R-:W-:Y:S01]  /*8810*/  FFMA R10, R27.reuse, R26, R10 ;  /* 0x0000001a1b0a7223 */ /* 0x040fe2000000000a */
[----:B------:R-:W-:Y:S01]  /*8820*/  F2FP.TF32.F32.PACK_B R7, R7 ;  /* 0x00000007ff07723e */ /* 0x000fe200024050ff */
[C---:B------:R-:W-:Y:S01]  /*8830*/  FFMA R11, R27.reuse, R28, R11 ;  /* 0x0000001c1b0b7223 */ /* 0x040fe2000000000b */
[C---:B------:R-:W-:Y:S01]  /*8840*/  FMUL R12, R24.reuse, R12 ;  /* 0x0000000c180c7220 */ /* 0x040fe20000400000 */
[----:B------:R-:W-:Y:S01]  /*8850*/  F2FP.TF32.F32.PACK_B R8, R8 ;  /* 0x00000008ff08723e */ /* 0x000fe200024050ff */
[C---:B------:R-:W-:Y:S01]  /*8860*/  FMUL R13, R24.reuse, R13 ;  /* 0x0000000d180d7220 */ /* 0x040fe20000400000 */
[----:B------:R1:W-:Y:S01]  /*8870*/  STS.128 [R66+0x6000], R4 ;  /* 0x0060000442007388 */ /* 0x0003e20000000c00 */
        /* <DEDUP_REMOVED lines=8> */
[C---:B------:R-:W-:Y:S01]  /*8900*/  FFMA R15, R27.reuse, R32, R15 ;  /* 0x000000201b0f7223 */ /* 0x040fe2000000000f */
[C---:B------:R-:W-:Y:S01]  /*8910*/  FMUL R16, R24.reuse, R16 ;  /* 0x0000001018107220 */ /* 0x040fe20000400000 */
[----:B------:R-:W-:Y:S01]  /*8920*/  F2FP.TF32.F32.PACK_B R12, R12 ;  /* 0x0000000cff0c723e */ /* 0x000fe200024050ff */
[----:B------:R1:W-:Y:S01]  /*8930*/  STS.128 [R65+0x6010], R8 ;  /* 0x0060100841007388 */ /* 0x0003e20000000c00 */
[C---:B------:R-:W-:Y:S01]  /*8940*/  FMUL R17, R24.reuse, R17 ;  /* 0x0000001118117220 */ /* 0x040fe20000400000 */
[C---:B------:R-:W-:Y:S01]  /*8950*/  FMUL R18, R24.reuse, R18 ;  /* 0x0000001218127220 */ /* 0x040fe20000400000 */
[----:B------:R-:W-:Y:S01]  /*8960*/  FMUL R19, R24, R19 ;  /* 0x0000001318137220 */ /* 0x000fe20000400000 */
[----:B------:R-:W-:Y:S01]  /*8970*/  F2FP.TF32.F32.PACK_B R13, R13 ;  /* 0x0000000dff0d723e */ /* 0x000fe200024050ff */
[C---:B------:R-:W-:Y:S01]  /*8980*/  FFMA R16, R27.reuse, R33, R16 ;  /* 0x000000211b107223 */ /* 0x040fe20000000010 */
[----:B------:R-:W-:Y:S01]  /*8990*/  F2FP.TF32.F32.PACK_B R14, R14 ;  /* 0x0000000eff0e723e */ /* 0x000fe200024050ff */
[C---:B------:R-:W-:Y:S01]  /*89a0*/  FFMA R17, R27.reuse, R34, R17 ;  /* 0x000000221b117223 */ /* 0x040fe20000000011 */
[----:B------:R-:W-:Y:S01]  /*89b0*/  F2FP.TF32.F32.PACK_B R15, R15 ;  /* 0x0000000fff0f723e */ /* 0x000fe200024050ff */
[C---:B------:R-:W-:Y:S01]  /*89c0*/  FFMA R18, R27.reuse, R35, R18 ;  /* 0x000000231b127223 */ /* 0x040fe20000000012 */
[----:B------:R-:W-:Y:S01]  /*89d0*/  FFMA R19, R27, R36, R19 ;  /* 0x000000241b137223 */ /* 0x000fe20000000013 */
[----:B------:R-:W-:Y:S02]  /*89e0*/  F2FP.TF32.F32.PACK_B R16, R16 ;  /* 0x00000010ff10723e */ /* 0x000fe400024050ff */
[----:B------:R1:W-:Y:S01]  /*89f0*/  STS.128 [R64+0x6020], R12 ;  /* 0x0060200c40007388 */ /* 0x0003e20000000c00 */
[----:B------:R-:W-:Y:S02]  /*8a00*/  F2FP.TF32.F32.PACK_B R17, R17 ;  /* 0x00000011ff11723e */ /* 0x000fe400024050ff */
        /* <DEDUP_REMOVED lines=21> */
.L_x_142:
[----:B------:R-:W-:Y:S05]  /*8b60*/  BSYNC.RECONVERGENT B0 ;  /* 0x0000000000007941 */ /* 0x000fea0003800200 */
.L_x_141:
[----:B------:R-:W-:Y:S01]  /*8b70*/  BAR.SYNC.DEFER_BLOCKING 0x1, 0x80 ;  /* 0x0042000000007b1d */ /* 0x000fe20000010000 */
[----:B------:R-:W-:Y:S01]  /*8b80*/  UISETP.NE.AND UP0, UPT, UR47, -0x4, UPT ;  /* 0xfffffffc2f00788c */ /* 0x000fe2000bf05270 */
[----:B------:R-:W-:Y:S08]  /*8b90*/  IADD3 R22, PT, PT, R22, 0x1, RZ ;  /* 0x0000000116167810 */ /* 0x000ff00007ffe0ff */
[----:B------:R-:W-:Y:S05]  /*8ba0*/  BRA.U !UP0, `(.L_x_143) ;  /* 0x0000000108247547 */ /* 0x000fea000b800000 */
[----:B------:R-:W-:Y:S01]  /*8bb0*/  ISETP.NE.AND P0, PT, R69, RZ, PT ;  /* 0x000000ff4500720c */ /* 0x000fe20003f05270 */
[----:B------:R-:W-:Y:S01]  /*8bc0*/  IMAD.U32 R0, RZ, RZ, UR46 ;  /* 0x0000002eff007e24 */ /* 0x000fe2000f8e00ff */
[----:B------:R-:W-:Y:S04]  /*8bd0*/  UIADD3 UR4, UPT, UPT, UR46, 0x1, URZ ;  /* 0x000000012e047890 */ /* 0x000fe8000fffe0ff */
[----:B------:R-:W-:Y:S04]  /*8be0*/  UISETP.NE.AND UP0, UPT, UR4, 0x4, UPT ;  /* 0x000000040400788c */ /* 0x000fe8000bf05270 */
[----:B------:R-:W-:Y:S03]  /*8bf0*/  USEL UR46, UR4, URZ, UP0 ;  /* 0x000000ff042e7287 */ /* 0x000fe60008000000 */
[----:B------:R-:W-:Y:S05]  /*8c00*/  @P0 LEA R0, R0, UR44, 0x3 ;  /* 0x0000002c00000c11 */ /* 0x000fea000f8e18ff */
[----:B------:R-:W-:Y:S05]  /*8c10*/  @P0 VIADD R0, R0, 0x60 ;  /* 0x0000006000000836 */ /* 0x000fea0000000000 */
[----:B------:R-:W-:Y:S04]  /*8c20*/  @P0 PRMT R0, R74, 0x654, R0 ;  /* 0x000006544a000816 */ /* 0x000fe80000000000 */
[----:B------:R3:W-:Y:S03]  /*8c30*/  @P0 SYNCS.ARRIVE.TRANS64.RED.A1T0 RZ, [R0+URZ], RZ ;  /* 0x000000ff00ff09a7 */ /* 0x0007e600081004ff */
.L_x_143:
[----:B------:R-:W-:Y:S01]  /*8c40*/  R2UR UR5, R54 ;  /* 0x00000000360572ca */ /* 0x000fe200000e0000 */
[----:B------:R-:W-:Y:S01]  /*8c50*/  UISETP.NE.AND UP0, UPT, UR61, URZ, UPT ;  /* 0x000000ff3d00728c */ /* 0x000fe2000bf05270 */
[----:B------:R-:W-:Y:S01]  /*8c60*/  R2UR UR4, R55 ;  /* 0x00000000370472ca */ /* 0x000fe200000e0000 */
[----:B------:R-:W-:Y:S01]  /*8c70*/  UIADD3 UR47, UPT, UPT, UR47, 0x4, URZ ;  /* 0x000000042f2f7890 */ /* 0x000fe2000fffe0ff */
[----:B------:R-:W-:Y:S01]  /*8c80*/  ISETP.NE.AND P0, PT, R59, 0x2, PT ;  /* 0x000000023b00780c */ /* 0x000fe20003f05270 */
[----:B------:R-:W-:Y:S01]  /*8c90*/  UMOV UR36, UR60 ;  /* 0x0000003c00247c82 */ /* 0x000fe20008000000 */
[----:B------:R-:W-:Y:S02]  /*8ca0*/  ISETP.NE.AND P1, PT, R22, 0x4, PT ;  /* 0x000000041600780c */ /* 0x000fe40003f25270 */
[----:B------:R-:W-:Y:S02]  /*8cb0*/  SEL R2, RZ, 0x1, P0 ;  /* 0x00000001ff027807 */ /* 0x000fe40000000000 */
[----:B---3--:R-:W-:Y:S02]  /*8cc0*/  SEL R0, RZ, 0x1, P1 ;  /* 0x00000001ff007807 */ /* 0x008fe40000800000 */
[----:B------:R-:W-:Y:S01]  /*8cd0*/  LOP3.LUT R61, R61, R2, RZ, 0x3c, !PT ;  /* 0x000000023d3d7212 */ /* 0x000fe200078e3cff */
[----:B------:R-:W-:Y:S01]  /*8ce0*/  UIADD3 UR20, UPT, UPT, UR37, UR5, URZ ;  /* 0x0000000525147290 */ /* 0x000fe2000fffe0ff */
[----:B------:R-:W-:Y:S01]  /*8cf0*/  LOP3.LUT R62, R62, R0, RZ, 0x3c, !PT ;  /* 0x000000003e3e7212 */ /* 0x000fe200078e3cff */
[----:B------:R-:W-:Y:S01]  /*8d00*/  UIADD3 UR16, UPT, UPT, UR38, UR4, URZ ;  /* 0x0000000426107290 */ /* 0x000fe2000fffe0ff */
[----:B------:R-:W-:Y:S02]  /*8d10*/  SEL R59, R59, RZ, P0 ;  /* 0x000000ff3b3b7207 */ /* 0x000fe40000000000 */
[----:B------:R-:W-:Y:S01]  /*8d20*/  SEL R22, R22, RZ, P1 ;  /* 0x000000ff16167207 */ /* 0x000fe20000800000 */
[----:B------:R-:W-:Y:S08]  /*8d30*/  BRA.U UP0, `(.L_x_144) ;  /* 0xffffffc900f07547 */ /* 0x000ff0000b83ffff */
[----:B------:R-:W-:-:S13]  /*8d40*/  R2UR UR4, R56 ;  /* 0x00000000380472ca */ /* 0x000fda00000e0000 */
[----:B------:R-:W-:-:S09]  /*8d50*/  UISETP.NE.AND UP0, UPT, UR4, URZ, UPT ;  /* 0x000000ff0400728c */ /* 0x000fd2000bf05270 */
[----:B------:R-:W-:Y:S05]  /*8d60*/  BRA.U !UP0, `(.L_x_145) ;  /* 0x0000000108487547 */ /* 0x000fea000b800000 */
[----:B------:R-:W3:Y:S02]  /*8d70*/  LDCU.64 UR4, c[0x0][0x890] ;  /* 0x00011200ff0477ac */ /* 0x000ee40008000a00 */
[----:B---3--:R-:W-:-:S04]  /*8d80*/  UISETP.NE.U32.AND UP0, UPT, UR4, URZ, UPT ;  /* 0x000000ff0400728c */ /* 0x008fc8000bf05070 */
[----:B------:R-:W-:-:S09]  /*8d90*/  UISETP.NE.AND.EX UP0, UPT, UR5, URZ, UPT, UP0 ;  /* 0x000000ff0500728c */ /* 0x000fd2000bf05300 */
[----:B------:R-:W-:Y:S05]  /*8da0*/  BRA.U UP0, `(.L_x_146) ;  /* 0x00000001000c7547 */ /* 0x000fea000b800000 */
[----:B------:R-:W-:-:S13]  /*8db0*/  FSETP.NEU.AND P0, PT, R27, RZ, PT ;  /* 0x000000ff1b00720b */ /* 0x000fda0003f0d000 */
[----:B------:R-:W-:Y:S05]  /*8dc0*/  @!P0 EXIT ;  /* 0x000000000000894d */ /* 0x000fea0003800000 */
[----:B------:R-:W-:Y:S05]  /*8dd0*/  BRA `(.L_x_145) ;  /* 0x00000000002c7947 */ /* 0x000fea0003800000 */
.L_x_146:
[----:B------:R-:W-:Y:S01]  /*8de0*/  ISETP.NE.AND P0, PT, R58, RZ, PT ;  /* 0x000000ff3a00720c */ /* 0x000fe20003f05270 */
[----:B------:R-:W-:-:S12]  /*8df0*/  BSSY.RECONVERGENT B0, `(.L_x_145) ;  /* 0x0000009000007945 */ /* 0x000fd80003800200 */
[----:B------:R-:W-:Y:S05]  /*8e00*/  @P0 BRA `(.L_x_147) ;  /* 0x0000000000140947 */ /* 0x000fea0003800000 */
[----:B------:R-:W3:Y:S02]  /*8e10*/  LDCU.64 UR4, c[0x0][0x888] ;  /* 0x00011100ff0477ac */ /* 0x000ee40008000a00 */
[----:B---3--:R-:W-:-:S04]  /*8e20*/  ISETP.NE.U32.AND P0, PT, RZ, UR4, PT ;  /* 0x00000004ff007c0c */ /* 0x008fc8000bf05070 */
[----:B------:R-:W-:-:S13]  /*8e30*/  ISETP.NE.AND.EX P0, PT, RZ, UR5, PT, P0 ;  /* 0x00000005ff007c0c */ /* 0x000fda000bf05300 */
[----:B------:R-:W-:Y:S05]  /*8e40*/  @!P0 EXIT ;  /* 0x000000000000894d */ /* 0x000fea0003800000 */
[----:B------:R-:W-:Y:S05]  /*8e50*/  BRA `(.L_x_148) ;  /* 0x0000000000087947 */ /* 0x000fea0003800000 */
.L_x_147:
[----:B------:R-:W-:-:S13]  /*8e60*/  FSETP.NEU.AND P0, PT, R27, RZ, PT ;  /* 0x000000ff1b00720b */ /* 0x000fda0003f0d000 */
[----:B------:R-:W-:Y:S05]  /*8e70*/  @!P0 EXIT ;  /* 0x000000000000894d */ /* 0x000fea0003800000 */
.L_x_148:
[----:B------:R-:W-:Y:S05]  /*8e80*/  BSYNC.RECONVERGENT B0 ;  /* 0x0000000000007941 */ /* 0x000fea0003800200 */
.L_x_145:
[----:B------:R-:W3:Y:S01]  /*8e90*/  S2UR UR5, SR_CgaCtaId ;  /* 0x00000000000579c3 */ /* 0x000ee20000008800 */
[----:B------:R-:W-:Y:S01]  /*8ea0*/  ULEA UR4, UR46, UR44, 0x3 ;  /* 0x0000002c2e047291 */ /* 0x000fe2000f8e18ff */
[----:B------:R-:W-:-:S04]  /*8eb0*/  DEPBAR.LE SB0, 0x0 ;  /* 0x000080000000791a */ /* 0x000fc80000000000 */
[----:B------:R-:W-:-:S04]  /*8ec0*/  UIADD3 UR4, UPT, UPT, UR4, 0x60, URZ ;  /* 0x0000006004047890 */ /* 0x000fc8000fffe0ff */
[----:B---3--:R-:W-:-:S09]  /*8ed0*/  UPRMT UR4, UR5, 0x654, UR4 ;  /* 0x0000065405047896 */ /* 0x008fd20008000004 */
[----:B------:R-:W-:Y:S01]  /*8ee0*/  SYNCS.ARRIVE.TRANS64.RED.A1T0 RZ, [UR4], RZ ;  /* 0x000000ffffff79a7 */ /* 0x000fe20008100404 */
[----:B------:R-:W-:Y:S05]  /*8ef0*/  EXIT ;  /* 0x000000000000794d */ /* 0x000fea0003800000 */
.L_x_24:
[----:B-1----:R1:W2:Y:S02]  /*8f00*/  SYNCS.PHASECHK.TRANS64.TRYWAIT P0, [R0+URZ+0x100], R2 ;  /* 0x00010002000075a7 */ /* 0x0022a400080011ff */
[----:B--2---:R-:W-:Y:S05]  /*8f10*/  @!P0 NANOSLEEP.SYNCS 0x989680 ;  /* 0x009896800000895d */ /* 0x004fea0003900000 */
[----:B------:R-:W2:Y:S02]  /*8f20*/  @!P0 SYNCS.PHASECHK.TRANS64 P0, [R0+URZ+0x100], R2 ;  /* 0x00010002000085a7 */ /* 0x000ea400080010ff */
[----:B--2---:R-:W-:Y:S05]  /*8f30*/  @!P0 BRA `(.L_x_24) ;  /* 0xfffffffc00f08947 */ /* 0x004fea000383ffff */
[----:B------:R-:W-:Y:S05]  /*8f40*/  BRA `(.L_x_149) ;  /* 0xffffff8800ec7947 */ /* 0x000fea000383ffff */
.L_x_27:
[----:B-1----:R-:W-:-:S07]  /*8f50*/  MOV R0, UR33 ;  /* 0x0000002100007c02 */ /* 0x002fce0008000f00 */
.L_x_150:
[----:B-1----:R1:W2:Y:S02]  /*8f60*/  SYNCS.PHASECHK.TRANS64.TRYWAIT P0, [R0+URZ+0x20], R3 ;  /* 0x00002003000075a7 */ /* 0x0022a400080011ff */
[----:B--2---:R-:W-:Y:S05]  /*8f70*/  @!P0 NANOSLEEP.SYNCS 0x989680 ;  /* 0x009896800000895d */ /* 0x004fea0003900000 */
[----:B------:R-:W2:Y:S02]  /*8f80*/  @!P0 SYNCS.PHASECHK.TRANS64 P0, [R0+URZ+0x20], R3 ;  /* 0x00002003000085a7 */ /* 0x000ea400080010ff */
[----:B--2---:R-:W-:Y:S05]  /*8f90*/  @!P0 BRA `(.L_x_150) ;  /* 0xfffffffc00f08947 */ /* 0x004fea000383ffff */
[----:B------:R-:W-:Y:S05]  /*8fa0*/  BRA `(.L_x_26) ;  /* 0xffffff8c003c7947 */ /* 0x000fea000383ffff */
.L_x_34:
[----:B-1----:R-:W-:-:S07]  /*8fb0*/  MOV R0, UR17 ;  /* 0x0000001100007c02 */ /* 0x002fce0008000f00 */
.L_x_151:
[----:B-1----:R1:W2:Y:S02]  /*8fc0*/  SYNCS.PHASECHK.TRANS64.TRYWAIT P0, [R0+URZ+0x20], R3 ;  /* 0x00002003000075a7 */ /* 0x0022a400080011ff */
[----:B--2---:R-:W-:Y:S05]  /*8fd0*/  @!P0 NANOSLEEP.SYNCS 0x989680 ;  /* 0x009896800000895d */ /* 0x004fea0003900000 */
[----:B------:R-:W2:Y:S02]  /*8fe0*/  @!P0 SYNCS.PHASECHK.TRANS64 P0, [R0+URZ+0x20], R3 ;  /* 0x00002003000085a7 */ /* 0x000ea400080010ff */
[----:B--2---:R-:W-:Y:S05]  /*8ff0*/  @!P0 BRA `(.L_x_151) ;  /* 0xfffffffc00f08947 */ /* 0x004fea000383ffff */
[----:B------:R-:W-:Y:S05]  /*9000*/  BRA `(.L_x_33) ;  /* 0xffffff9000007947 */ /* 0x000fea000383ffff */
.L_x_39:
[----:B-1----:R1:W2:Y:S02]  /*9010*/  SYNCS.PHASECHK.TRANS64.TRYWAIT P0, [R3+URZ+0x90], R0 ;  /* 0x00009000030075a7 */ /* 0x0022a400080011ff */
[----:B--2---:R-:W-:Y:S05]  /*9020*/  @!P0 NANOSLEEP.SYNCS 0x989680 ;  /* 0x009896800000895d */ /* 0x004fea0003900000 */
[----:B------:R-:W2:Y:S02]  /*9030*/  @!P0 SYNCS.PHASECHK.TRANS64 P0, [R3+URZ+0x90], R0 ;  /* 0x00009000030085a7 */ /* 0x000ea400080010ff */
[----:B--2---:R-:W-:Y:S05]  /*9040*/  @!P0 BRA `(.L_x_39) ;  /* 0xfffffffc00f08947 */ /* 0x004fea000383ffff */
[----:B------:R-:W-:Y:S05]  /*9050*/  BRA `(.L_x_152) ;  /* 0xffffff9000a47947 */ /* 0x000fea000383ffff */
.L_x_43:
[----:B------:R-:W-:-:S07]  /*9060*/  MOV R0, UR4 ;  /* 0x0000000400007c02 */ /* 0x000fce0008000f00 */
.L_x_153:
[----:B-1----:R1:W2:Y:S02]  /*9070*/  SYNCS.PHASECHK.TRANS64.TRYWAIT P0, [R0+URZ], R2 ;  /* 0x00000002000075a7 */ /* 0x0022a400080011ff */
[----:B--2---:R-:W-:Y:S05]  /*9080*/  @!P0 NANOSLEEP.SYNCS 0x989680 ;  /* 0x009896800000895d */ /* 0x004fea0003900000 */
[----:B------:R-:W2:Y:S02]  /*9090*/  @!P0 SYNCS.PHASECHK.TRANS64 P0, [R0+URZ], R2 ;  /* 0x00000002000085a7 */ /* 0x000ea400080010ff */
[----:B--2---:R-:W-:Y:S05]  /*90a0*/  @!P0 BRA `(.L_x_153) ;  /* 0xfffffffc00f08947 */ /* 0x004fea000383ffff */
[----:B------:R-:W-:Y:S05]  /*90b0*/  BRA `(.L_x_154) ;  /* 0xffffff9800507947 */ /* 0x000fea000383ffff */
.L_x_44:
[----:B------:R-:W-:-:S07]  /*90c0*/  MOV R0, UR5 ;  /* 0x0000000500007c02 */ /* 0x000fce0008000f00 */
.L_x_155:
[----:B-1----:R1:W2:Y:S02]  /*90d0*/  SYNCS.PHASECHK.TRANS64.TRYWAIT P0, [R0+URZ], R3 ;  /* 0x00000003000075a7 */ /* 0x0022a400080011ff */
[----:B--2---:R-:W-:Y:S05]  /*90e0*/  @!P0 NANOSLEEP.SYNCS 0x989680 ;  /* 0x009896800000895d */ /* 0x004fea0003900000 */
[----:B------:R-:W2:Y:S02]  /*90f0*/  @!P0 SYNCS.PHASECHK.TRANS64 P0, [R0+URZ], R3 ;  /* 0x00000003000085a7 */ /* 0x000ea400080010ff */
[----:B--2---:R-:W-:Y:S05]  /*9100*/  @!P0 BRA `(.L_x_155) ;  /* 0xfffffffc00f08947 */ /* 0x004fea000383ffff */
[----:B------:R-:W-:Y:S05]  /*9110*/  BRA `(.L_x_156) ;  /* 0xffffff98005c7947 */ /* 0x000fea000383ffff */
.L_x_45:
[----:B------:R-:W-:-:S07]  /*9120*/  MOV R0, UR5 ;  /* 0x0000000500007c02 */ /* 0x000fce0008000f00 */
.L_x_157:
[----:B-1----:R1:W2:Y:S02]  /*9130*/  SYNCS.PHASECHK.TRANS64.TRYWAIT P0, [R0+URZ], R3 ;  /* 0x00000003000075a7 */ /* 0x0022a400080011ff */
[----:B--2---:R-:W-:Y:S05]  /*9140*/  @!P0 NANOSLEEP.SYNCS 0x989680 ;  /* 0x009896800000895d */ /* 0x004fea0003900000 */
[----:B------:R-:W2:Y:S02]  /*9150*/  @!P0 SYNCS.PHASECHK.TRANS64 P0, [R0+URZ], R3 ;  /* 0x00000003000085a7 */ /* 0x000ea400080010ff */
[----:B--2---:R-:W-:Y:S05]  /*9160*/  @!P0 BRA `(.L_x_157) ;  /* 0xfffffffc00f08947 */ /* 0x004fea000383ffff */
[----:B------:R-:W-:Y:S05]  /*9170*/  BRA `(.L_x_158) ;  /* 0xffffff9800687947 */ /* 0x000fea000383ffff */
.L_x_48:
[----:B-1----:R1:W2:Y:S02]  /*9180*/  SYNCS.PHASECHK.TRANS64.TRYWAIT P0, [R0+URZ+0xf0], R4 ;  /* 0x0000f004000075a7 */ /* 0x0022a400080011ff */
[----:B--2---:R-:W-:Y:S05]  /*9190*/  @!P0 NANOSLEEP.SYNCS 0x989680 ;  /* 0x009896800000895d */ /* 0x004fea0003900000 */
[----:B------:R-:W2:Y:S02]  /*91a0*/  @!P0 SYNCS.PHASECHK.TRANS64 P0, [R0+URZ+0xf0], R4 ;  /* 0x0000f004000085a7 */ /* 0x000ea400080010ff */
[----:B--2---:R-:W-:Y:S05]  /*91b0*/  @!P0 BRA `(.L_x_48) ;  /* 0xfffffffc00f08947 */ /* 0x004fea000383ffff */
[----:B------:R-:W-:Y:S05]  /*91c0*/  BRA `(.L_x_159) ;  /* 0xffffff9800cc7947 */ /* 0x000fea000383ffff */
.L_x_49:
[----:B------:R-:W-:-:S07]  /*91d0*/  MOV R0, UR4 ;  /* 0x0000000400007c02 */ /* 0x000fce0008000f00 */
.L_x_160:
[----:B-1----:R1:W2:Y:S02]  /*91e0*/  SYNCS.PHASECHK.TRANS64.TRYWAIT P0, [R0+URZ+0xa0], R5 ;  /* 0x0000a005000075a7 */ /* 0x0022a400080011ff */
[----:B--2---:R-:W-:Y:S05]  /*91f0*/  @!P0 NANOSLEEP.SYNCS 0x989680 ;  /* 0x009896800000895d */ /* 0x004fea0003900000 */
[----:B------:R-:W2:Y:S02]  /*9200*/  @!P0 SYNCS.PHASECHK.TRANS64 P0, [R0+URZ+0xa0], R5 ;  /* 0x0000a005000085a7 */ /* 0x000ea400080010ff */
[----:B--2---:R-:W-:Y:S05]  /*9210*/  @!P0 BRA `(.L_x_160) ;  /* 0xfffffffc00f08947 */ /* 0x004fea000383ffff */
[----:B------:R-:W-:Y:S05]  /*9220*/  BRA `(.L_x_161) ;  /* 0xffffff9800dc7947 */ /* 0x000fea000383ffff */
.L_x_50:
[----:B-1----:R1:W2:Y:S02]  /*9230*/  SYNCS.PHASECHK.TRANS64.TRYWAIT P1, [R0+URZ+0x90], R4 ;  /* 0x00009004000075a7 */ /* 0x0022a400080211ff */
[----:B--2---:R-:W-:Y:S05]  /*9240*/  @!P1 NANOSLEEP.SYNCS 0x989680 ;  /* 0x009896800000995d */ /* 0x004fea0003900000 */
[----:B------:R-:W2:Y:S02]  /*9250*/  @!P1 SYNCS.PHASECHK.TRANS64 P1, [R0+URZ+0x90], R4 ;  /* 0x00009004000095a7 */ /* 0x000ea400080210ff */
[----:B--2---:R-:W-:Y:S05]  /*9260*/  @!P1 BRA `(.L_x_50) ;  /* 0xfffffffc00f09947 */ /* 0x004fea000383ffff */
[----:B------:R-:W-:Y:S05]  /*9270*/  BRA `(.L_x_162) ;  /* 0xffffff9c000c7947 */ /* 0x000fea000383ffff */
.L_x_53:
[----:B------:R-:W-:-:S07]  /*9280*/  MOV R0, UR4 ;  /* 0x0000000400007c02 */ /* 0x000fce0008000f00 */
.L_x_163:
[----:B-1----:R1:W2:Y:S02]  /*9290*/  SYNCS.PHASECHK.TRANS64.TRYWAIT P0, [R0+URZ+0xa0], R2 ;  /* 0x0000a002000075a7 */ /* 0x0022a400080011ff */
[----:B--2---:R-:W-:Y:S05]  /*92a0*/  @!P0 NANOSLEEP.SYNCS 0x989680 ;  /* 0x009896800000895d */ /* 0x004fea0003900000 */
[----:B------:R-:W2:Y:S02]  /*92b0*/  @!P0 SYNCS.PHASECHK.TRANS64 P0, [R0+URZ+0xa0], R2 ;  /* 0x0000a002000085a7 */ /* 0x000ea400080010ff */
[----:B--2---:R-:W-:Y:S05]  /*92c0*/  @!P0 BRA `(.L_x_163) ;  /* 0xfffffffc00f08947 */ /* 0x004fea000383ffff */
[----:B------:R-:W-:Y:S05]  /*92d0*/  BRA `(.L_x_52) ;  /* 0xffffff9c00607947 */ /* 0x000fea000383ffff */
.L_x_62:
[----:B-1----:R-:W-:-:S04]  /*92e0*/  MOV R5, UR5 ;  /* 0x0000000500057c02 */ /* 0x002fc80008000f00 */
[----:B------:R1:W2:Y:S03]  /*92f0*/  SYNCS.PHASECHK.TRANS64.TRYWAIT P0, [R5+URZ+0x8], R6 ;  /* 0x00000806050075a7 */ /* 0x0002a600080011ff */
[----:B--2---:R-:W-:Y:S05]  /*9300*/  @!P0 NANOSLEEP.SYNCS 0x989680 ;  /* 0x009896800000895d */ /* 0x004fea0003900000 */
[----:B------:R-:W2:Y:S02]  /*9310*/  @!P0 SYNCS.PHASECHK.TRANS64 P0, [R5+URZ+0x8], R6 ;  /* 0x00000806050085a7 */ /* 0x000ea400080010ff */
[----:B--2---:R-:W-:Y:S05]  /*9320*/  @!P0 BRA `(.L_x_62) ;  /* 0xfffffffc00ec8947 */ /* 0x004fea000383ffff */
[----:B------:R-:W-:Y:S05]  /*9330*/  BRA `(.L_x_61) ;  /* 0xffffffa000187947 */ /* 0x000fea000383ffff */
.L_x_64:
[----:B------:R-:W-:Y:S01]  /*9340*/  BSSY B0, `(.L_x_164) ;  /* 0x0000006000007945 */ /* 0x000fe20003800000 */
[----:B------:R-:W-:-:S07]  /*9350*/  MOV R15, 0xffffffff ;  /* 0xffffffff000f7802 */ /* 0x000fce0000000f00 */
[----:B-1---5:R-:W-:Y:S05]  /*9360*/  WARPSYNC.COLLECTIVE R15, `(.L_x_165) ;  /* 0x000000000f0c7348 */ /* 0x022fea0003c00000 */
[----:B------:R-:W-:Y:S02]  /*9370*/  ELECT P6, UR79, PT ;  /* 0x00000000004f782f */ /* 0x000fe400038c0000 */
[----:B------:R-:W-:Y:S01]  /*9380*/  MOV R14, UR79 ;  /* 0x0000004f000e7c02 */ /* 0x000fe20008000f00 */
[----:B-1---5:R-:W-:Y:S10]  /*9390*/  ENDCOLLECTIVE ;  /* 0x000000000000791b */ /* 0x022ff40003800000 */
.L_x_165:
[----:B------:R-:W-:Y:S05]  /*93a0*/  BSYNC B0 ;  /* 0x0000000000007941 */ /* 0x000fea0003800000 */
.L_x_164:
[----:B------:R-:W-:Y:S01]  /*93b0*/  PLOP3.LUT P0, PT, P6, PT, PT, 0x80, 0x8 ;  /* 0x000000000008781c */ /* 0x000fe2000370f070 */
[----:B------:R-:W-:-:S12]  /*93c0*/  BRA `(.L_x_166) ;  /* 0xffffffa000447947 */ /* 0x000fd8000383ffff */
.L_x_66:
[----:B-1----:R-:W-:-:S04]  /*93d0*/  MOV R3, UR5 ;  /* 0x0000000500037c02 */ /* 0x002fc80008000f00 */
[----:B------:R1:W2:Y:S03]  /*93e0*/  SYNCS.PHASECHK.TRANS64.TRYWAIT P0, [R3+URZ+0x8], R4 ;  /* 0x00000804030075a7 */ /* 0x0002a600080011ff */
[----:B--2---:R-:W-:Y:S05]  /*93f0*/  @!P0 NANOSLEEP.SYNCS 0x989680 ;  /* 0x009896800000895d */ /* 0x004fea0003900000 */
[----:B------:R-:W2:Y:S02]  /*9400*/  @!P0 SYNCS.PHASECHK.TRANS64 P0, [R3+URZ+0x8], R4 ;  /* 0x00000804030085a7 */ /* 0x000ea400080010ff */
[----:B--2---:R-:W-:Y:S05]  /*9410*/  @!P0 BRA `(.L_x_66) ;  /* 0xfffffffc00ec8947 */ /* 0x004fea000383ffff */
[----:B------:R-:W-:Y:S05]  /*9420*/  BRA `(.L_x_65) ;  /* 0xffffffa000487947 */ /* 0x000fea000383ffff */
.L_x_67:
[----:B-1----:R1:W2:Y:S02]  /*9430*/  SYNCS.PHASECHK.TRANS64.TRYWAIT P0, [R0+URZ+0x90], R4 ;  /* 0x00009004000075a7 */ /* 0x0022a400080011ff */
[----:B--2---:R-:W-:Y:S05]  /*9440*/  @!P0 NANOSLEEP.SYNCS 0x989680 ;  /* 0x009896800000895d */ /* 0x004fea0003900000 */
[----:B------:R-:W2:Y:S02]  /*9450*/  @!P0 SYNCS.PHASECHK.TRANS64 P0, [R0+URZ+0x90], R4 ;  /* 0x00009004000085a7 */ /* 0x000ea400080010ff */
[----:B--2---:R-:W-:Y:S05]  /*9460*/  @!P0 BRA `(.L_x_67) ;  /* 0xfffffffc00f08947 */ /* 0x004fea000383ffff */
[----:B------:R-:W-:Y:S05]  /*9470*/  BRA `(.L_x_167) ;  /* 0xffffffa400347947 */ /* 0x000fea000383ffff */
.L_x_69:
[----:B------:R-:W-:-:S07]  /*9480*/  MOV R0, UR31 ;  /* 0x0000001f00007c02 */ /* 0x000fce0008000f00 */
.L_x_168:
[----:B-1----:R1:W2:Y:S02]  /*9490*/  SYNCS.PHASECHK.TRANS64.TRYWAIT P0, [R0+URZ+0xd0], R4 ;  /* 0x0000d004000075a7 */ /* 0x0022a400080011ff */
[----:B--2---:R-:W-:Y:S05]  /*94a0*/  @!P0 NANOSLEEP.SYNCS 0x989680 ;  /* 0x009896800000895d */ /* 0x004fea0003900000 */
[----:B------:R-:W2:Y:S02]  /*94b0*/  @!P0 SYNCS.PHASECHK.TRANS64 P0, [R0+URZ+0xd0], R4 ;  /* 0x0000d004000085a7 */ /* 0x000ea400080010ff */
[----:B--2---:R-:W-:Y:S05]  /*94c0*/  @!P0 BRA `(.L_x_168) ;  /* 0xfffffffc00f08947 */ /* 0x004fea000383ffff */
[----:B------:R-:W-:Y:S05]  /*94d0*/  BRA `(.L_x_169) ;  /* 0xffffffa400807947 */ /* 0x000fea000383ffff */
.L_x_72:
[----:B------:R-:W-:Y:S07]  /*94e0*/  MOV R0, UR5 ;  /* 0x0000000500007c02 */ /* 0x000fee0008000f00 */
.L_x_170:
[----:B-1----:R1:W2:Y:S02]  /*94f0*/  SYNCS.PHASECHK.TRANS64.TRYWAIT P0, [R0+URZ], R4 ;  /* 0x00000004000075a7 */ /* 0x0022a400080011ff */
[----:B--2---:R-:W-:Y:S05]  /*9500*/  @!P0 NANOSLEEP.SYNCS 0x989680 ;  /* 0x009896800000895d */ /* 0x004fea0003900000 */
[----:B------:R-:W2:Y:S02]  /*9510*/  @!P0 SYNCS.PHASECHK.TRANS64 P0, [R0+URZ], R4 ;  /* 0x00000004000085a7 */ /* 0x000ea400080010ff */
[----:B--2---:R-:W-:Y:S05]  /*9520*/  @!P0 BRA `(.L_x_170) ;  /* 0xfffffffc00f08947 */ /* 0x004fea000383ffff */
[----:B------:R-:W-:Y:S05]  /*9530*/  BRA `(.L_x_71) ;  /* 0xffffffa400947947 */ /* 0x000fea000383ffff */
.L_x_76:
[----:B-1----:R-:W-:-:S07]  /*9540*/  MOV R0, UR4 ;  /* 0x0000000400007c02 */ /* 0x002fce0008000f00 */
.L_x_171:
[----:B-1----:R1:W2:Y:S02]  /*9550*/  SYNCS.PHASECHK.TRANS64.TRYWAIT P0, [R0+URZ], R2 ;  /* 0x00000002000075a7 */ /* 0x0022a400080011ff */
[----:B--2---:R-:W-:Y:S05]  /*9560*/  @!P0 NANOSLEEP.SYNCS 0x989680 ;  /* 0x009896800000895d */ /* 0x004fea0003900000 */
[----:B------:R-:W2:Y:S02]  /*9570*/  @!P0 SYNCS.PHASECHK.TRANS64 P0, [R0+URZ], R2 ;  /* 0x00000002000085a7 */ /* 0x000ea400080010ff */
[----:B--2---:R-:W-:Y:S05]  /*9580*/  @!P0 BRA `(.L_x_171) ;  /* 0xfffffffc00f08947 */ /* 0x004fea000383ffff */
[----:B------:R-:W-:Y:S05]  /*9590*/  BRA `(.L_x_172) ;  /* 0xffffffa800887947 */ /* 0x000fea000383ffff */
.L_x_77:
[----:B------:R-:W-:-:S07]  /*95a0*/  MOV R0, UR5 ;  /* 0x0000000500007c02 */ /* 0x000fce0008000f00 */
.L_x_173:
[----:B-1----:R1:W2:Y:S02]  /*95b0*/  SYNCS.PHASECHK.TRANS64.TRYWAIT P0, [R0+URZ], R3 ;  /* 0x00000003000075a7 */ /* 0x0022a400080011ff */
[----:B--2---:R-:W-:Y:S05]  /*95c0*/  @!P0 NANOSLEEP.SYNCS 0x989680 ;  /* 0x009896800000895d */ /* 0x004fea0003900000 */
[----:B------:R-:W2:Y:S02]  /*95d0*/  @!P0 SYNCS.PHASECHK.TRANS64 P0, [R0+URZ], R3 ;  /* 0x00000003000085a7 */ /* 0x000ea400080010ff */
[----:B--2---:R-:W-:Y:S05]  /*95e0*/  @!P0 BRA `(.L_x_173) ;  /* 0xfffffffc00f08947 */ /* 0x004fea000383ffff */
[----:B------:R-:W-:Y:S05]  /*95f0*/  BRA `(.L_x_174) ;  /* 0xffffffa800947947 */ /* 0x000fea000383ffff */
.L_x_78:
[----:B------:R-:W-:-:S07]  /*9600*/  MOV R0, UR5 ;  /* 0x0000000500007c02 */ /* 0x000fce0008000f00 */
.L_x_175:
[----:B-1----:R1:W2:Y:S02]  /*9610*/  SYNCS.PHASECHK.TRANS64.TRYWAIT P0, [R0+URZ], R3 ;  /* 0x00000003000075a7 */ /* 0x0022a400080011ff */
[----:B--2---:R-:W-:Y:S05]  /*9620*/  @!P0 NANOSLEEP.SYNCS 0x989680 ;  /* 0x009896800000895d */ /* 0x004fea0003900000 */
[----:B------:R-:W2:Y:S02]  /*9630*/  @!P0 SYNCS.PHASECHK.TRANS64 P0, [R0+URZ], R3 ;  /* 0x00000003000085a7 */ /* 0x000ea400080010ff */
[----:B--2---:R-:W-:Y:S05]  /*9640*/  @!P0 BRA `(.L_x_175) ;  /* 0xfffffffc00f08947 */ /* 0x004fea000383ffff */
[----:B------:R-:W-:Y:S05]  /*9650*/  BRA `(.L_x_176) ;  /* 0xffffffa800a07947 */ /* 0x000fea000383ffff */
.L_x_81:
[----:B------:R-:W-:-:S07]  /*9660*/  MOV R0, UR26 ;  /* 0x0000001a00007c02 */ /* 0x000fce0008000f00 */
.L_x_177:
[----:B-1----:R1:W2:Y:S02]  /*9670*/  SYNCS.PHASECHK.TRANS64.TRYWAIT P1, [R0+URZ+0x110], R2 ;  /* 0x00011002000075a7 */ /* 0x0022a400080211ff */
[----:B--2---:R-:W-:Y:S05]  /*9680*/  @!P1 NANOSLEEP.SYNCS 0x989680 ;  /* 0x009896800000995d */ /* 0x004fea0003900000 */
[----:B------:R-:W2:Y:S02]  /*9690*/  @!P1 SYNCS.PHASECHK.TRANS64 P1, [R0+URZ+0x110], R2 ;  /* 0x00011002000095a7 */ /* 0x000ea400080210ff */
[----:B--2---:R-:W-:Y:S05]  /*96a0*/  @!P1 BRA `(.L_x_177) ;  /* 0xfffffffc00f09947 */ /* 0x004fea000383ffff */
[----:B------:R-:W-:Y:S05]  /*96b0*/  BRA `(.L_x_178) ;  /* 0xffffffa800ec7947 */ /* 0x000fea000383ffff */
.L_x_86:
[----:B--2---:R2:W3:Y:S02]  /*96c0*/  SYNCS.PHASECHK.TRANS64.TRYWAIT P0, [R12+URZ+0x90], R0 ;  /* 0x000090000c0075a7 */ /* 0x0044e400080011ff */
[----:B---3--:R-:W-:Y:S05]  /*96d0*/  @!P0 NANOSLEEP.SYNCS 0x989680 ;  /* 0x009896800000895d */ /* 0x008fea0003900000 */
[----:B------:R-:W3:Y:S02]  /*96e0*/  @!P0 SYNCS.PHASECHK.TRANS64 P0, [R12+URZ+0x90], R0 ;  /* 0x000090000c0085a7 */ /* 0x000ee400080010ff */
[----:B---3--:R-:W-:Y:S05]  /*96f0*/  @!P0 BRA `(.L_x_86) ;  /* 0xfffffffc00f08947 */ /* 0x008fea000383ffff */
[----:B------:R-:W-:Y:S05]  /*9700*/  BRA `(.L_x_179) ;  /* 0xffffffb000247947 */ /* 0x000fea000383ffff */
.L_x_89:
[----:B--2---:R-:W-:Y:S07]  /*9710*/  MOV R0, UR21 ;  /* 0x0000001500007c02 */ /* 0x004fee0008000f00 */
.L_x_180:
[----:B--2---:R2:W3:Y:S02]  /*9720*/  SYNCS.PHASECHK.TRANS64.TRYWAIT P2, [R0+URZ+0x88], R6 ;  /* 0x00008806000075a7 */ /* 0x0044e400080411ff */
[----:B---3--:R-:W-:Y:S05]  /*9730*/  @!P2 NANOSLEEP.SYNCS 0x989680 ;  /* 0x009896800000a95d */ /* 0x008fea0003900000 */
[----:B------:R-:W3:Y:S02]  /*9740*/  @!P2 SYNCS.PHASECHK.TRANS64 P2, [R0+URZ+0x88], R6 ;  /* 0x000088060000a5a7 */ /* 0x000ee400080410ff */
[----:B---3--:R-:W-:Y:S05]  /*9750*/  @!P2 BRA `(.L_x_180) ;  /* 0xfffffffc00f0a947 */ /* 0x008fea000383ffff */
[----:B------:R-:W-:Y:S05]  /*9760*/  BRA `(.L_x_88) ;  /* 0xffffffb4008c7947 */ /* 0x000fea000383ffff */
.L_x_92:
[----:B------:R-:W-:Y:S07]  /*9770*/  MOV R0, UR21 ;  /* 0x0000001500007c02 */ /* 0x000fee0008000f00 */
.L_x_181:
[----:B--2---:R2:W3:Y:S02]  /*9780*/  SYNCS.PHASECHK.TRANS64.TRYWAIT P0, [R0+URZ+0x60], R9 ;  /* 0x00006009000075a7 */ /* 0x0044e400080011ff */
[----:B---3--:R-:W-:Y:S05]  /*9790*/  @!P0 NANOSLEEP.SYNCS 0x989680 ;  /* 0x009896800000895d */ /* 0x008fea0003900000 */
[----:B------:R-:W3:Y:S02]  /*97a0*/  @!P0 SYNCS.PHASECHK.TRANS64 P0, [R0+URZ+0x60], R9 ;  /* 0x00006009000085a7 */ /* 0x000ee400080010ff */
[----:B---3--:R-:W-:Y:S05]  /*97b0*/  @!P0 BRA `(.L_x_181) ;  /* 0xfffffffc00f08947 */ /* 0x008fea000383ffff */
[----:B------:R-:W-:Y:S05]  /*97c0*/  BRA `(.L_x_182) ;  /* 0xffffffb400e87947 */ /* 0x000fea000383ffff */
.L_x_93:
[----:B------:R-:W-:Y:S07]  /*97d0*/  MOV R0, UR21 ;  /* 0x0000001500007c02 */ /* 0x000fee0008000f00 */
.L_x_183:
[----:B--2---:R2:W3:Y:S02]  /*97e0*/  SYNCS.PHASECHK.TRANS64.TRYWAIT P0, [R0+URZ+0x68], R9 ;  /* 0x00006809000075a7 */ /* 0x0044e400080011ff */
[----:B---3--:R-:W-:Y:S05]  /*97f0*/  @!P0 NANOSLEEP.SYNCS 0x989680 ;  /* 0x009896800000895d */ /* 0x008fea0003900000 */
[----:B------:R-:W3:Y:S02]  /*9800*/  @!P0 SYNCS.PHASECHK.TRANS64 P0, [R0+URZ+0x68], R9 ;  /* 0x00006809000085a7 */ /* 0x000ee400080010ff */
[----:B---3--:R-:W-:Y:S05]  /*9810*/  @!P0 BRA `(.L_x_183) ;  /* 0xfffffffc00f08947 */ /* 0x008fea000383ffff */
[----:B------:R-:W-:Y:S05]  /*9820*/  BRA `(.L_x_184) ;  /* 0xffffffb800207947 */ /* 0x000fea000383ffff */
.L_x_94:
[----:B------:R-:W-:Y:S07]  /*9830*/  MOV R0, UR21 ;  /* 0x0000001500007c02 */ /* 0x000fee0008000f00 */
.L_x_185:
[----:B--2---:R2:W3:Y:S02]  /*9840*/  SYNCS.PHASECHK.TRANS64.TRYWAIT P0, [R0+URZ+0x70], R9 ;  /* 0x00007009000075a7 */ /* 0x0044e400080011ff */
[----:B---3--:R-:W-:Y:S05]  /*9850*/  @!P0 NANOSLEEP.SYNCS 0x989680 ;  /* 0x009896800000895d */ /* 0x008fea0003900000 */
[----:B------:R-:W3:Y:S02]  /*9860*/  @!P0 SYNCS.PHASECHK.TRANS64 P0, [R0+URZ+0x70], R9 ;  /* 0x00007009000085a7 */ /* 0x000ee400080010ff */
[----:B---3--:R-:W-:Y:S05]  /*9870*/  @!P0 BRA `(.L_x_185) ;  /* 0xfffffffc00f08947 */ /* 0x008fea000383ffff */
[----:B------:R-:W-:Y:S05]  /*9880*/  BRA `(.L_x_186) ;  /* 0xffffffb800647947 */ /* 0x000fea000383ffff */
.L_x_95:
[----:B------:R-:W-:Y:S07]  /*9890*/  MOV R0, UR21 ;  /* 0x0000001500007c02 */ /* 0x000fee0008000f00 */
.L_x_187:
[----:B--2---:R2:W3:Y:S02]  /*98a0*/  SYNCS.PHASECHK.TRANS64.TRYWAIT P0, [R0+URZ+0x78], R9 ;  /* 0x00007809000075a7 */ /* 0x0044e400080011ff */
[----:B---3--:R-:W-:Y:S05]  /*98b0*/  @!P0 NANOSLEEP.SYNCS 0x989680 ;  /* 0x009896800000895d */ /* 0x008fea0003900000 */
[----:B------:R-:W3:Y:S02]  /*98c0*/  @!P0 SYNCS.PHASECHK.TRANS64 P0, [R0+URZ+0x78], R9 ;  /* 0x00007809000085a7 */ /* 0x000ee400080010ff */
[----:B---3--:R-:W-:Y:S05]  /*98d0*/  @!P0 BRA `(.L_x_187) ;  /* 0xfffffffc00f08947 */ /* 0x008fea000383ffff */
[----:B------:R-:W-:Y:S05]  /*98e0*/  BRA `(.L_x_188) ;  /* 0xffffffb800a47947 */ /* 0x000fea000383ffff */
.L_x_97:
[----:B------:R-:W-:-:S07]  /*98f0*/  MOV R0, UR21 ;  /* 0x0000001500007c02 */ /* 0x000fce0008000f00 */
.L_x_189:
[----:B---3--:R3:W4:Y:S02]  /*9900*/  SYNCS.PHASECHK.TRANS64.TRYWAIT P0, [R0+URZ+0x60], R2 ;  /* 0x00006002000075a7 */ /* 0x00872400080011ff */
[----:B----4-:R-:W-:Y:S05]  /*9910*/  @!P0 NANOSLEEP.SYNCS 0x989680 ;  /* 0x009896800000895d */ /* 0x010fea0003900000 */
[----:B------:R-:W4:Y:S02]  /*9920*/  @!P0 SYNCS.PHASECHK.TRANS64 P0, [R0+URZ+0x60], R2 ;  /* 0x00006002000085a7 */ /* 0x000f2400080010ff */
[----:B----4-:R-:W-:Y:S05]  /*9930*/  @!P0 BRA `(.L_x_189) ;  /* 0xfffffffc00f08947 */ /* 0x010fea000383ffff */
[----:B------:R-:W-:Y:S05]  /*9940*/  BRA `(.L_x_190) ;  /* 0xffffffbc001c7947 */ /* 0x000fea000383ffff */
.L_x_98:
[----:B---3--:R-:W-:-:S07]  /*9950*/  MOV R0, UR21 ;  /* 0x0000001500007c02 */ /* 0x008fce0008000f00 */
.L_x_191:
[----:B---3--:R3:W4:Y:S02]  /*9960*/  SYNCS.PHASECHK.TRANS64.TRYWAIT P0, [R0+URZ+0x68], R2 ;  /* 0x00006802000075a7 */ /* 0x00872400080011ff */
[----:B----4-:R-:W-:Y:S05]  /*9970*/  @!P0 NANOSLEEP.SYNCS 0x989680 ;  /* 0x009896800000895d */ /* 0x010fea0003900000 */
[----:B------:R-:W4:Y:S02]  /*9980*/  @!P0 SYNCS.PHASECHK.TRANS64 P0, [R0+URZ+0x68], R2 ;  /* 0x00006802000085a7 */ /* 0x000f2400080010ff */
[----:B----4-:R-:W-:Y:S05]  /*9990*/  @!P0 BRA `(.L_x_191) ;  /* 0xfffffffc00f08947 */ /* 0x010fea000383ffff */
[----:B------:R-:W-:Y:S05]  /*99a0*/  BRA `(.L_x_192) ;  /* 0xffffffbc000c7947 */ /* 0x000fea000383ffff */
.L_x_99:
[----:B---3--:R-:W-:-:S07]  /*99b0*/  MOV R0, UR21 ;  /* 0x0000001500007c02 */ /* 0x008fce0008000f00 */
.L_x_193:
[----:B---3--:R3:W4:Y:S02]  /*99c0*/  SYNCS.PHASECHK.TRANS64.TRYWAIT P0, [R0+URZ+0x70], R2 ;  /* 0x00007002000075a7 */ /* 0x00872400080011ff */
[----:B----4-:R-:W-:Y:S05]  /*99d0*/  @!P0 NANOSLEEP.SYNCS 0x989680 ;  /* 0x009896800000895d */ /* 0x010fea0003900000 */
[----:B------:R-:W4:Y:S02]  /*99e0*/  @!P0 SYNCS.PHASECHK.TRANS64 P0, [R0+URZ+0x70], R2 ;  /* 0x00007002000085a7 */ /* 0x000f2400080010ff */
[----:B----4-:R-:W-:Y:S05]  /*99f0*/  @!P0 BRA `(.L_x_193) ;  /* 0xfffffffc00f08947 */ /* 0x010fea000383ffff */
[----:B------:R-:W-:Y:S05]  /*9a00*/  BRA `(.L_x_194) ;  /* 0xffffffb800fc7947 */ /* 0x000fea000383ffff */
.L_x_101:
[----:B-1----:R1:W2:Y:S02]  /*9a10*/  SYNCS.PHASECHK.TRANS64.TRYWAIT P0, [R3+URZ+0x90], R0 ;  /* 0x00009000030075a7 */ /* 0x0022a400080011ff */
[----:B--2---:R-:W-:Y:S05]  /*9a20*/  @!P0 NANOSLEEP.SYNCS 0x989680 ;  /* 0x009896800000895d */ /* 0x004fea0003900000 */
[----:B------:R-:W2:Y:S02]  /*9a30*/  @!P0 SYNCS.PHASECHK.TRANS64 P0, [R3+URZ+0x90], R0 ;  /* 0x00009000030085a7 */ /* 0x000ea400080010ff */
[----:B--2---:R-:W-:Y:S05]  /*9a40*/  @!P0 BRA `(.L_x_101) ;  /* 0xfffffffc00f08947 */ /* 0x004fea000383ffff */
[----:B------:R-:W-:Y:S05]  /*9a50*/  BRA `(.L_x_195) ;  /* 0xffffffbc00bc7947 */ /* 0x000fea000383ffff */
.L_x_112:
[----:B-1----:R-:W-:Y:S04]  /*9a60*/  MOV R2, UR44 ;  /* 0x0000002c00027c02 */ /* 0x002fe80008000f00 */
[----:B------:R1:W2:Y:S03]  /*9a70*/  SYNCS.PHASECHK.TRANS64.TRYWAIT P1, [R2+URZ+0x40], R3 ;  /* 0x00004003020075a7 */ /* 0x0002a600080211ff */
[----:B--2---:R-:W-:Y:S05]  /*9a80*/  @!P1 NANOSLEEP.SYNCS 0x989680 ;  /* 0x009896800000995d */ /* 0x004fea0003900000 */
[----:B------:R-:W2:Y:S02]  /*9a90*/  @!P1 SYNCS.PHASECHK.TRANS64 P1, [R2+URZ+0x40], R3 ;  /* 0x00004003020095a7 */ /* 0x000ea400080210ff */
[----:B--2---:R-:W-:Y:S05]  /*9aa0*/  @!P1 BRA `(.L_x_112) ;  /* 0xfffffffc00ec9947 */ /* 0x004fea000383ffff */
[----:B------:R-:W-:Y:S05]  /*9ab0*/  BRA `(.L_x_111) ;  /* 0xffffffcc00207947 */ /* 0x000fea000383ffff */
.L_x_114:
[----:B-1----:R1:W4:Y:S02]  /*9ac0*/  SYNCS.PHASECHK.TRANS64.TRYWAIT P0, [R70+URZ+0xb0], R0 ;  /* 0x0000b000460075a7 */ /* 0x00232400080011ff */
[----:B----4-:R-:W-:Y:S05]  /*9ad0*/  @!P0 NANOSLEEP.SYNCS 0x989680 ;  /* 0x009896800000895d */ /* 0x010fea0003900000 */
[----:B------:R-:W4:Y:S02]  /*9ae0*/  @!P0 SYNCS.PHASECHK.TRANS64 P0, [R70+URZ+0xb0], R0 ;  /* 0x0000b000460085a7 */ /* 0x000f2400080010ff */
[----:B----4-:R-:W-:Y:S05]  /*9af0*/  @!P0 BRA `(.L_x_114) ;  /* 0xfffffffc00f08947 */ /* 0x010fea000383ffff */
[----:B------:R-:W-:Y:S05]  /*9b00*/  BRA `(.L_x_113) ;  /* 0xffffffcc00487947 */ /* 0x000fea000383ffff */
.L_x_123:
[----:B-1----:R1:W3:Y:S02]  /*9b10*/  SYNCS.PHASECHK.TRANS64.TRYWAIT P0, [R2+URZ+0x40], R0 ;  /* 0x00004000020075a7 */ /* 0x0022e400080011ff */
[----:B---3--:R-:W-:Y:S05]  /*9b20*/  @!P0 NANOSLEEP.SYNCS 0x989680 ;  /* 0x009896800000895d */ /* 0x008fea0003900000 */
[----:B------:R-:W3:Y:S02]  /*9b30*/  @!P0 SYNCS.PHASECHK.TRANS64 P0, [R2+URZ+0x40], R0 ;  /* 0x00004000020085a7 */ /* 0x000ee400080010ff */
[----:B---3--:R-:W-:Y:S05]  /*9b40*/  @!P0 BRA `(.L_x_123) ;  /* 0xfffffffc00f08947 */ /* 0x008fea000383ffff */
[----:B------:R-:W-:Y:S05]  /*9b50*/  BRA `(.L_x_122) ;  /* 0xffffffd400647947 */ /* 0x000fea000383ffff */
.L_x_131:
[----:B-1----:R1:W3:Y:S02]  /*9b60*/  SYNCS.PHASECHK.TRANS64.TRYWAIT P0, [R6+URZ+0x40], R5 ;  /* 0x00004005060075a7 */ /* 0x0022e400080011ff */
[----:B---3--:R-:W-:Y:S05]  /*9b70*/  @!P0 NANOSLEEP.SYNCS 0x989680 ;  /* 0x009896800000895d */ /* 0x008fea0003900000 */
[----:B------:R-:W3:Y:S02]  /*9b80*/  @!P0 SYNCS.PHASECHK.TRANS64 P0, [R6+URZ+0x40], R5 ;  /* 0x00004005060085a7 */ /* 0x000ee400080010ff */
[----:B---3--:R-:W-:Y:S05]  /*9b90*/  @!P0 BRA `(.L_x_131) ;  /* 0xfffffffc00f08947 */ /* 0x008fea000383ffff */
[----:B------:R-:W-:Y:S05]  /*9ba0*/  BRA `(.L_x_130) ;  /* 0xffffffdc00a87947 */ /* 0x000fea000383ffff */
.L_x_139:
[----:B-1----:R1:W3:Y:S02]  /*9bb0*/  SYNCS.PHASECHK.TRANS64.TRYWAIT P0, [R0+URZ+0x40], R5 ;  /* 0x00004005000075a7 */ /* 0x0022e400080011ff */
[----:B---3--:R-:W-:Y:S05]  /*9bc0*/  @!P0 NANOSLEEP.SYNCS 0x989680 ;  /* 0x009896800000895d */ /* 0x008fea0003900000 */
[----:B------:R-:W3:Y:S02]  /*9bd0*/  @!P0 SYNCS.PHASECHK.TRANS64 P0, [R0+URZ+0x40], R5 ;  /* 0x00004005000085a7 */ /* 0x000ee400080010ff */
[----:B---3--:R-:W-:Y:S05]  /*9be0*/  @!P0 BRA `(.L_x_139) ;  /* 0xfffffffc00f08947 */ /* 0x008fea000383ffff */
[----:B------:R-:W-:Y:S05]  /*9bf0*/  BRA `(.L_x_138) ;  /* 0xffffffe400e87947 */ /* 0x000fea000383ffff */
        .weak           $__internal_0_$__cuda_sm10x_tcgen05_guardrail_trap_col_being_dealloced_not_returned_by_alloc
        .type           $__internal_0_$__cuda_sm10x_tcgen05_guardrail_trap_col_being_dealloced_not_returned_by_alloc,@function
        .size           $__internal_0_$__cuda_sm10x_tcgen05_guardrail_trap_col_being_dealloced_not_returned_by_alloc,($__internal_1_$__cuda_sm10x_tcgen05_guardrail_trap_phase_invalid_during_alloc - $__internal_0_$__cuda_sm10x_tcgen05_guardrail_trap_col_being_dealloced_not_returned_by_alloc)
$__internal_0_$__cuda_sm10x_tcgen05_guardrail_trap_col_being_dealloced_not_returned_by_alloc:
[----:B------:R-:W-:Y:S05]  /*9c00*/  BPT.TRAP 0x1 ;  /* 0x000000040000795c */ /* 0x000fea0000300000 */
[----:B------:R-:W-:-:S04]  /*9c10*/  HFMA2 R3, -RZ, RZ, 0, 0 ;  /* 0x00000000ff037431 */ /* 0x000fc800000001ff */
[----:B------:R-:W-:Y:S05]  /*9c20*/  RET.REL.NODEC R2 `(_ZN7cutlass13device_kernelINS_4gemm6kernel13GemmUniversalIN4cute5tupleIJiiiiEEENS1_10collective13CollectiveMmaINS1_35MainloopSm100TmaUmmaWarpSpecializedILi4ELi2ELi4ENS5_IJNS4_1CILi2EEESB_NSA_ILi1EEEEEEEENS5_IJNSA_ILi256EEENSA_ILi64EEENSA_ILi32EEEEEENS_10tfloat32_tENS5_IJlSC_lEEESJ_SK_NS4_8TiledMMAINS4_8MMA_AtomIJNS4_23SM100_MMA_TF32_2x1SM_SSISJ_SJ_fLi256ELi64ELNS4_4UMMA5MajorE0ELSP_0ELNSO_7ScaleInE0ELSQ_0EEEEEENS4_6LayoutINS5_IJSC_SC_SC_EEENS5_IJNSA_ILi0EEESV_SV_EEEEENS5_IJNS4_10UnderscoreESY_SY_EEEEENS4_28SM100_TMA_2SM_LOAD_MULTICASTENS4_14ComposedLayoutINS4_7SwizzleILi3ELi4ELi3EEENS4_18smem_ptr_flag_bitsILi32EEENST_INS5_IJNSA_ILi8EEESH_EEENS5_IJSH_SC_EEEEEEEvNS4_8identityENS4_18SM100_TMA_2SM_LOADES1B_vS1C_EENS_8epilogue10collective18CollectiveEpilogueINS1F_23Sm100TmaWarpSpecializedILi4ELi2ELi16ELb1ELb0EEEJNS5_IJNSA_ILi128EEESG_SH_EEENS5_IJNST_IS1K_SC_EENST_INSA_ILi16EEESC_EEEEESJ_SK_SJ_SK_NS1F_6fusion15FusionCallbacksIS1J_NS1Q_17LinearCombinationISJ_fSJ_fLNS_15FloatRoundStyleE2EEES1L_S1P_JEEENS4_5SM1004TMEM4LOAD26SM100_TMEM_LOAD_32dp32b16xENS4_13SM90_TMA_LOADENS12_INS13_ILi2ELi4ELi3EEES16_NST_INS5_IJS17_S1N_EEENS5_IJS1N_SC_EEEEEEENS4_39AutoVectorizingCopyWithAssumedAlignmentILi128EEENS4_14SM90_TMA_STOREES25_S27_S27_EEEvvEEEEvNT_6ParamsE) ;  /* 0xffffff6002f47950 */ /* 0x000fea0003c3ffff */
        .weak           $__internal_1_$__cuda_sm10x_tcgen05_guardrail_trap_phase_invalid_during_alloc
        .type           $__internal_1_$__cuda_sm10x_tcgen05_guardrail_trap_phase_invalid_during_alloc,@function
        .size           $__internal_1_$__cuda_sm10x_tcgen05_guardrail_trap_phase_invalid_during_alloc,($__internal_2_$__cuda_sm10x_tcgen05_guardrail_trap_unallocated_columns_being_dealloced - $__internal_1_$__cuda_sm10x_tcgen05_guardrail_trap_phase_invalid_during_alloc)
$__internal_1_$__cuda_sm10x_tcgen05_guardrail_trap_phase_invalid_during_alloc:
[----:B------:R-:W-:Y:S05]  /*9c30*/  BPT.TRAP 0x1 ;  /* 0x000000040000795c */ /* 0x000fea0000300000 */
[----:B------:R-:W-:-:S04]  /*9c40*/  MOV R5, 0x0 ;  /* 0x0000000000057802 */ /* 0x000fc80000000f00 */
[----:B------:R-:W-:Y:S05]  /*9c50*/  RET.REL.NODEC R4 `(_ZN7cutlass13device_kernelINS_4gemm6kernel13GemmUniversalIN4cute5tupleIJiiiiEEENS1_10collective13CollectiveMmaINS1_35MainloopSm100TmaUmmaWarpSpecializedILi4ELi2ELi4ENS5_IJNS4_1CILi2EEESB_NSA_ILi1EEEEEEEENS5_IJNSA_ILi256EEENSA_ILi64EEENSA_ILi32EEEEEENS_10tfloat32_tENS5_IJlSC_lEEESJ_SK_NS4_8TiledMMAINS4_8MMA_AtomIJNS4_23SM100_MMA_TF32_2x1SM_SSISJ_SJ_fLi256ELi64ELNS4_4UMMA5MajorE0ELSP_0ELNSO_7ScaleInE0ELSQ_0EEEEEENS4_6LayoutINS5_IJSC_SC_SC_EEENS5_IJNSA_ILi0EEESV_SV_EEEEENS5_IJNS4_10UnderscoreESY_SY_EEEEENS4_28SM100_TMA_2SM_LOAD_MULTICASTENS4_14ComposedLayoutINS4_7SwizzleILi3ELi4ELi3EEENS4_18smem_ptr_flag_bitsILi32EEENST_INS5_IJNSA_ILi8EEESH_EEENS5_IJSH_SC_EEEEEEEvNS4_8identityENS4_18SM100_TMA_2SM_LOADES1B_vS1C_EENS_8epilogue10collective18CollectiveEpilogueINS1F_23Sm100TmaWarpSpecializedILi4ELi2ELi16ELb1ELb0EEEJNS5_IJNSA_ILi128EEESG_SH_EEENS5_IJNST_IS1K_SC_EENST_INSA_ILi16EEESC_EEEEESJ_SK_SJ_SK_NS1F_6fusion15FusionCallbacksIS1J_NS1Q_17LinearCombinationISJ_fSJ_fLNS_15FloatRoundStyleE2EEES1L_S1P_JEEENS4_5SM1004TMEM4LOAD26SM100_TMEM_LOAD_32dp32b16xENS4_13SM90_TMA_LOADENS12_INS13_ILi2ELi4ELi3EEES16_NST_INS5_IJS17_S1N_EEENS5_IJS1N_SC_EEEEEEENS4_39AutoVectorizingCopyWithAssumedAlignmentILi128EEENS4_14SM90_TMA_STOREES25_S27_S27_EEEvvEEEEvNT_6ParamsE) ;  /* 0xffffff6004e87950 */ /* 0x000fea0003c3ffff */
        .weak           $__internal_2_$__cuda_sm10x_tcgen05_guardrail_trap_unallocated_columns_being_dealloced
        .type           $__internal_2_$__cuda_sm10x_tcgen05_guardrail_trap_unallocated_columns_being_dealloced,@function
        .size           $__internal_2_$__cuda_sm10x_tcgen05_guardrail_trap_unallocated_columns_being_dealloced,(.L_x_197 - $__internal_2_$__cuda_sm10x_tcgen05_guardrail_trap_unallocated_columns_being_dealloced)
$__internal_2_$__cuda_sm10x_tcgen05_guardrail_trap_unallocated_columns_being_dealloced:
[----:B------:R-:W-:Y:S05]  /*9c60*/  BPT.TRAP 0x1 ;  /* 0x000000040000795c */ /* 0x000fea0000300000 */
[----:B------:R-:W-:-:S04]  /*9c70*/  HFMA2 R3, -RZ, RZ, 0, 0 ;  /* 0x00000000ff037431 */ /* 0x000fc800000001ff */
[----:B------:R-:W-:Y:S05]  /*9c80*/  RET.REL.NODEC R2 `(_ZN7cutlass13device_kernelINS_4gemm6kernel13GemmUniversalIN4cute5tupleIJiiiiEEENS1_10collective13CollectiveMmaINS1_35MainloopSm100TmaUmmaWarpSpecializedILi4ELi2ELi4ENS5_IJNS4_1CILi2EEESB_NSA_ILi1EEEEEEEENS5_IJNSA_ILi256EEENSA_ILi64EEENSA_ILi32EEEEEENS_10tfloat32_tENS5_IJlSC_lEEESJ_SK_NS4_8TiledMMAINS4_8MMA_AtomIJNS4_23SM100_MMA_TF32_2x1SM_SSISJ_SJ_fLi256ELi64ELNS4_4UMMA5MajorE0ELSP_0ELNSO_7ScaleInE0ELSQ_0EEEEEENS4_6LayoutINS5_IJSC_SC_SC_EEENS5_IJNSA_ILi0EEESV_SV_EEEEENS5_IJNS4_10UnderscoreESY_SY_EEEEENS4_28SM100_TMA_2SM_LOAD_MULTICASTENS4_14ComposedLayoutINS4_7SwizzleILi3ELi4ELi3EEENS4_18smem_ptr_flag_bitsILi32EEENST_INS5_IJNSA_ILi8EEESH_EEENS5_IJSH_SC_EEEEEEEvNS4_8identityENS4_18SM100_TMA_2SM_LOADES1B_vS1C_EENS_8epilogue10collective18CollectiveEpilogueINS1F_23Sm100TmaWarpSpecializedILi4ELi2ELi16ELb1ELb0EEEJNS5_IJNSA_ILi128EEESG_SH_EEENS5_IJNST_IS1K_SC_EENST_INSA_ILi16EEESC_EEEEESJ_SK_SJ_SK_NS1F_6fusion15FusionCallbacksIS1J_NS1Q_17LinearCombinationISJ_fSJ_fLNS_15FloatRoundStyleE2EEES1L_S1P_JEEENS4_5SM1004TMEM4LOAD26SM100_TMEM_LOAD_32dp32b16xENS4_13SM90_TMA_LOADENS12_INS13_ILi2ELi4ELi3EEES16_NST_INS5_IJS17_S1N_EEENS5_IJS1N_SC_EEEEEEENS4_39AutoVectorizingCopyWithAssumedAlignmentILi128EEENS4_14SM90_TMA_STOREES25_S27_S27_EEEvvEEEEvNT_6ParamsE) ;  /* 0xffffff6002dc7950 */ /* 0x000fea0003c3ffff */
.L_x_196:
[----:B------:R-:W-:-:S00]  /*9c90*/  BRA `(.L_x_196) ;  /* 0xfffffffc00fc7947 */ /* 0x000fc0000383ffff */
[----:B------:R-:W-:-:S00]  /*9ca0*/  NOP ;  /* 0x0000000000007918 */ /* 0x000fc00000000000 */
        /* <DEDUP_REMOVED lines=13> */
.L_x_197:


//--------------------- .nv.global.init           --------------------------
	.section	.nv.global.init,"aw",@progbits
.nv.global.init:
	.type		$str$27,@object
	.size		$str$27,($str$28 - $str$27)
$str$27:
        /*0000*/ 	.byte	0x28, 0x61, 0x64, 0x64, 0x72, 0x65, 0x73, 0x73, 0x20, 0x26, 0x20, 0x6d, 0x61, 0x73, 0x6b, 0x29
        /*0010*/ 	.byte	0x20, 0x3d, 0x3d, 0x20, 0x30, 0x00
	.type		$str$28,@object
	.size		$str$28,($str$26 - $str$28)
$str$28:
        /*0016*/ 	.byte	0x2f, 0x74, 0x6d, 0x70, 0x2f, 0x63, 0x75, 0x74, 0x6c, 0x61, 0x73, 0x73, 0x5f, 0x73, 0x77, 0x65
        /*0026*/ 	.byte	0x65, 0x70, 0x5f, 0x73, 0x72, 0x63, 0x2f, 0x69, 0x6e, 0x63, 0x6c, 0x75, 0x64, 0x65, 0x2f, 0x63
        /*0036*/ 	.byte	0x75, 0x74, 0x65, 0x2f, 0x70, 0x6f, 0x69, 0x6e, 0x74, 0x65, 0x72, 0x5f, 0x66, 0x6c, 0x61, 0x67
        /*0046*/ 	.byte	0x67, 0x65, 0x64, 0x2e, 0x68, 0x70, 0x70, 0x00
	.type		$str$26,@object
	.size		$str$26,($str$25 - $str$26)
$str$26:
        /*004e*/ 	.byte	0x2f, 0x74, 0x6d, 0x70, 0x2f, 0x63, 0x75, 0x74, 0x6c, 0x61, 0x73, 0x73, 0x5f, 0x73, 0x77, 0x65
        /*005e*/ 	.byte	0x65, 0x70, 0x5f, 0x73, 0x72, 0x63, 0x2f, 0x69, 0x6e, 0x63, 0x6c, 0x75, 0x64, 0x65, 0x2f, 0x63
        /*006e*/ 	.byte	0x75, 0x74, 0x65, 0x2f, 0x61, 0x74, 0x6f, 0x6d, 0x2f, 0x63, 0x6f, 0x70, 0x79, 0x5f, 0x74, 0x72
        /*007e*/ 	.byte	0x61, 0x69, 0x74, 0x73, 0x5f, 0x73, 0x6d, 0x31, 0x30, 0x30, 0x2e, 0x68, 0x70, 0x70, 0x00
	.type		$str$25,@object
	.size		$str$25,(__unnamed_1 - $str$25)
$str$25:
        /*008d*/ 	.byte	0x28, 0x28, 0x75, 0x69, 0x6e, 0x74, 0x33, 0x32, 0x5f, 0x74, 0x28, 0x74, 0x68, 0x72, 0x65, 0x61
        /*009d*/ 	.byte	0x64, 0x49, 0x64, 0x78, 0x2e, 0x78, 0x29, 0x20, 0x2f, 0x20, 0x33, 0x32, 0x29, 0x20, 0x25, 0x20
        /*00ad*/ 	.byte	0x34, 0x29, 0x20, 0x3d, 0x3d, 0x20, 0x28, 0x28, 0x28, 0x74, 0x6d, 0x65, 0x6d, 0x5f, 0x61, 0x64
        /*00bd*/ 	.byte	0x64, 0x72, 0x20, 0x3e, 0x3e, 0x20, 0x31, 0x36, 0x29, 0x20, 0x2f, 0x20, 0x33, 0x32, 0x29, 0x20
        /*00cd*/ 	.byte	0x25, 0x20, 0x34, 0x29, 0x00
	.type		__unnamed_1,@object
	.size		__unnamed_1,(__unnamed_2 - __unnamed_1)
__unnamed_1:
        /*00d2*/ 	.byte	0x61, 0x75, 0x74, 0x6f, 0x20, 0x63, 0x75, 0x74, 0x65, 0x3a, 0x3a, 0x61, 0x73, 0x5f, 0x70, 0x6f
        /* <DEDUP_REMOVED lines=24> */
        /*0262*/ 	.byte	0x32, 0x30, 0x34, 0x38, 0x3e, 0x3e, 0x3e, 0x3e, 0x5d, 0x00
	.type		__unnamed_2,@object
	.size		__unnamed_2,(.L_2 - __unnamed_2)
__unnamed_2:
        /* <DEDUP_REMOVED lines=42> */
        /*050c*/ 	.byte	0x3e, 0x5d, 0x00
.L_2:


//--------------------- .nv.shared._ZN7cutlass13device_kernelINS_4gemm6kernel13GemmUniversalIN4cute5tupleIJiiiiEEENS1_10collective13CollectiveMmaINS1_35MainloopSm100TmaUmmaWarpSpecializedILi4ELi2ELi4ENS5_IJNS4_1CILi2EEESB_NSA_ILi1EEEEEEEENS5_IJNSA_ILi256EEENSA_ILi64EEENSA_ILi32EEEEEENS_10tfloat32_tENS5_IJlSC_lEEESJ_SK_NS4_8TiledMMAINS4_8MMA_AtomIJNS4_23SM100_MMA_TF32_2x1SM_SSISJ_SJ_fLi256ELi64ELNS4_4UMMA5MajorE0ELSP_0ELNSO_7ScaleInE0ELSQ_0EEEEEENS4_6LayoutINS5_IJSC_SC_SC_EEENS5_IJNSA_ILi0EEESV_SV_EEEEENS5_IJNS4_10UnderscoreESY_SY_EEEEENS4_28SM100_TMA_2SM_LOAD_MULTICASTENS4_14ComposedLayoutINS4_7SwizzleILi3ELi4ELi3EEENS4_18smem_ptr_flag_bitsILi32EEENST_INS5_IJNSA_ILi8EEESH_EEENS5_IJSH_SC_EEEEEEEvNS4_8identityENS4_18SM100_TMA_2SM_LOADES1B_vS1C_EENS_8epilogue10collective18CollectiveEpilogueINS1F_23Sm100TmaWarpSpecializedILi4ELi2ELi16ELb1ELb0EEEJNS5_IJNSA_ILi128EEESG_SH_EEENS5_IJNST_IS1K_SC_EENST_INSA_ILi16EEESC_EEEEESJ_SK_SJ_SK_NS1F_6fusion15FusionCallbacksIS1J_NS1Q_17LinearCombinationISJ_fSJ_fLNS_15FloatRoundStyleE2EEES1L_S1P_JEEENS4_5SM1004TMEM4LOAD26SM100_TMEM_LOAD_32dp32b16xENS4_13SM90_TMA_LOADENS12_INS13_ILi2ELi4ELi3EEES16_NST_INS5_IJS17_S1N_EEENS5_IJS1N_SC_EEEEEEENS4_39AutoVectorizingCopyWithAssumedAlignmentILi128EEENS4_14SM90_TMA_STOREES25_S27_S27_EEEvvEEEEvNT_6ParamsE --------------------------
	.section	.nv.shared._ZN7cutlass13device_kernelINS_4gemm6kernel13GemmUniversalIN4cute5tupleIJiiiiEEENS1_10collective13CollectiveMmaINS1_35MainloopSm100TmaUmmaWarpSpecializedILi4ELi2ELi4ENS5_IJNS4_1CILi2EEESB_NSA_ILi1EEEEEEEENS5_IJNSA_ILi256EEENSA_ILi64EEENSA_ILi32EEEEEENS_10tfloat32_tENS5_IJlSC_lEEESJ_SK_NS4_8TiledMMAINS4_8MMA_AtomIJNS4_23SM100_MMA_TF32_2x1SM_SSISJ_SJ_fLi256ELi64ELNS4_4UMMA5MajorE0ELSP_0ELNSO_7ScaleInE0ELSQ_0EEEEEENS4_6LayoutINS5_IJSC_SC_SC_EEENS5_IJNSA_ILi0EEESV_SV_EEEEENS5_IJNS4_10UnderscoreESY_SY_EEEEENS4_28SM100_TMA_2SM_LOAD_MULTICASTENS4_14ComposedLayoutINS4_7SwizzleILi3ELi4ELi3EEENS4_18smem_ptr_flag_bitsILi32EEENST_INS5_IJNSA_ILi8EEESH_EEENS5_IJSH_SC_EEEEEEEvNS4_8identityENS4_18SM100_TMA_2SM_LOADES1B_vS1C_EENS_8epilogue10collective18CollectiveEpilogueINS1F_23Sm100TmaWarpSpecializedILi4ELi2ELi16ELb1ELb0EEEJNS5_IJNSA_ILi128EEESG_SH_EEENS5_IJNST_IS1K_SC_EENST_INSA_ILi16EEESC_EEEEESJ_SK_SJ_SK_NS1F_6fusion15FusionCallbacksIS1J_NS1Q_17LinearCombinationISJ_fSJ_fLNS_15FloatRoundStyleE2EEES1L_S1P_JEEENS4_5SM1004TMEM4LOAD26SM100_TMEM_LOAD_32dp32b16xENS4_13SM90_TMA_LOADENS12_INS13_ILi2ELi4ELi3EEES16_NST_INS5_IJS17_S1N_EEENS5_IJS1N_SC_EEEEEEENS4_39AutoVectorizingCopyWithAssumedAlignmentILi128EEENS4_14SM90_TMA_STOREES25_S27_S27_EEEvvEEEEvNT_6ParamsE,"aw",@nobits
	.sectionflags	@""
	.align	16
	.zero		1024


//--------------------- .nv.shared.reserved.0     --------------------------
	.section	.nv.shared.reserved.0,"aw",@nobits
	.weak		__nv_reservedSMEM_offset_0_alias
	.size		__nv_reservedSMEM_offset_0_alias, 0, 64
	.other		__nv_reservedSMEM_offset_0_alias,@"STO_CUDA_RESERVED_SHARED STV_DEFAULT"
__nv_reservedSMEM_offset_0_alias:
	.zero		0
.nv.shared.reserved.0:
	.zero		64
	.weak		__nv_reservedSMEM_tcgen05_partition
	.type		__nv_reservedSMEM_tcgen05_partition,@object
	.size		__nv_reservedSMEM_tcgen05_partition,(.L_0 - __nv_reservedSMEM_tcgen05_partition)
__nv_reservedSMEM_tcgen05_partition:
	.zero		32
.L_0:


//--------------------- .nv.global                --------------------------
	.section	.nv.global,"aw",@nobits
.nv.global:
	.type		_ZN40_INTERNAL_741fdd5a_4_k_cu_76183c1a_110704cute1_E,@object
	.size		_ZN40_INTERNAL_741fdd5a_4_k_cu_76183c1a_110704cute1_E,(_ZN40_INTERNAL_741fdd5a_4_k_cu_76183c1a_110704cuda3std3__45__cpo6cbeginE - _ZN40_INTERNAL_741fdd5a_4_k_cu_76183c1a_110704cute1_E)
_ZN40_INTERNAL_741fdd5a_4_k_cu_76183c1a_110704cute1_E:
	.zero		1
	.type		_ZN40_INTERNAL_741fdd5a_4_k_cu_76183c1a_110704cuda3std3__45__cpo6cbeginE,@object
	.size		_ZN40_INTERNAL_741fdd5a_4_k_cu_76183c1a_110704cuda3std3__45__cpo6cbeginE,(_ZN40_INTERNAL_741fdd5a_4_k_cu_76183c1a_110704cuda3std3__48in_placeE - _ZN40_INTERNAL_741fdd5a_4_k_cu_76183c1a_110704cuda3std3__45__cpo6cbeginE)
_ZN40_INTERNAL_741fdd5a_4_k_cu_76183c1a_110704cuda3std3__45__cpo6cbeginE:
	.zero		1
	.type		_ZN40_INTERNAL_741fdd5a_4_k_cu_76183c1a_110704cuda3std3__48in_placeE,@object
	.size		_ZN40_INTERNAL_741fdd5a_4_k_cu_76183c1a_110704cuda3std3__48in_placeE,(_ZN40_INTERNAL_741fdd5a_4_k_cu_76183c1a_110704cuda3std6ranges3__45__cpo9iter_moveE - _ZN40_INTERNAL_741fdd5a_4_k_cu_76183c1a_110704cuda3std3__48in_placeE)
_ZN40_INTERNAL_741fdd5a_4_k_cu_76183c1a_110704cuda3std3__48in_placeE:
	.zero		1
	.type		_ZN40_INTERNAL_741fdd5a_4_k_cu_76183c1a_110704cuda3std6ranges3__45__cpo9iter_moveE,@object
	.size		_ZN40_INTERNAL_741fdd5a_4_k_cu_76183c1a_110704cuda3std6ranges3__45__cpo9iter_moveE,(_ZN40_INTERNAL_741fdd5a_4_k_cu_76183c1a_110704cuda3std3__45__cpo5beginE - _ZN40_INTERNAL_741fdd5a_4_k_cu_76183c1a_110704cuda3std6ranges3__45__cpo9iter_moveE)
_ZN40_INTERNAL_741fdd5a_4_k_cu_76183c1a_110704cuda3std6ranges3__45__cpo9iter_moveE:
	.zero		1
	.type		_ZN40_INTERNAL_741fdd5a_4_k_cu_76183c1a_110704cuda3std3__45__cpo5beginE,@object
	.size		_ZN40_INTERNAL_741fdd5a_4_k_cu_76183c1a_110704cuda3std3__45__cpo5beginE,(_ZN40_INTERNAL_741fdd5a_4_k_cu_76183c1a_110704cuda3std3__442_GLOBAL__N__741fdd5a_4_k_cu_76183c1a_110706ignoreE - _ZN40_INTERNAL_741fdd5a_4_k_cu_76183c1a_110704cuda3std3__45__cpo5beginE)
_ZN40_INTERNAL_741fdd5a_4_k_cu_76183c1a_110704cuda3std3__45__cpo5beginE:
	.zero		1
	.type		_ZN40_INTERNAL_741fdd5a_4_k_cu_76183c1a_110704cuda3std3__442_GLOBAL__N__741fdd5a_4_k_cu_76183c1a_110706ignoreE,@object
	.size		_ZN40_INTERNAL_741fdd5a_4_k_cu_76183c1a_110704cuda3std3__442_GLOBAL__N__741fdd5a_4_k_cu_76183c1a_110706ignoreE,(_ZN40_INTERNAL_741fdd5a_4_k_cu_76183c1a_110704cute7productE - _ZN40_INTERNAL_741fdd5a_4_k_cu_76183c1a_110704cuda3std3__442_GLOBAL__N__741fdd5a_4_k_cu_76183c1a_110706ignoreE)
_ZN40_INTERNAL_741fdd5a_4_k_cu_76183c1a_110704cuda3std3__442_GLOBAL__N__741fdd5a_4_k_cu_76183c1a_110706ignoreE:
	.zero		1
	.type		_ZN40_INTERNAL_741fdd5a_4_k_cu_76183c1a_110704cute7productE,@object
	.size		_ZN40_INTERNAL_741fdd5a_4_k_cu_76183c1a_110704cute7productE,(_ZN40_INTERNAL_741fdd5a_4_k_cu_76183c1a_110704cuda3std3__45__cpo3endE - _ZN40_INTERNAL_741fdd5a_4_k_cu_76183c1a_110704cute7productE)
_ZN40_INTERNAL_741fdd5a_4_k_cu_76183c1a_110704cute7productE:
	.zero		1
	.type		_ZN40_INTERNAL_741fdd5a_4_k_cu_76183c1a_110704cuda3std3__45__cpo3endE,@object
	.size		_ZN40_INTERNAL_741fdd5a_4_k_cu_76183c1a_110704cuda3std3__45__cpo3endE,(_ZN40_INTERNAL_741fdd5a_4_k_cu_76183c1a_110704cuda3std3__419piecewise_constructE - _ZN40_INTERNAL_741fdd5a_4_k_cu_76183c1a_110704cuda3std3__45__cpo3endE)
_ZN40_INTERNAL_741fdd5a_4_k_cu_76183c1a_110704cuda3std3__45__cpo3endE:
	.zero		1
	.type		_ZN40_INTERNAL_741fdd5a_4_k_cu_76183c1a_110704cuda3std3__419piecewise_constructE,@object
	.size		_ZN40_INTERNAL_741fdd5a_4_k_cu_76183c1a_110704cuda3std3__419piecewise_constructE,(_ZN40_INTERNAL_741fdd5a_4_k_cu_76183c1a_110704cuda3std3__45__cpo4cendE - _ZN40_INTERNAL_741fdd5a_4_k_cu_76183c1a_110704cuda3std3__419piecewise_constructE)
_ZN40_INTERNAL_741fdd5a_4_k_cu_76183c1a_110704cuda3std3__419piecewise_constructE:
	.zero		1
	.type		_ZN40_INTERNAL_741fdd5a_4_k_cu_76183c1a_110704cuda3std3__45__cpo4cendE,@object
	.size		_ZN40_INTERNAL_741fdd5a_4_k_cu_76183c1a_110704cuda3std3__45__cpo4cendE,(_ZN40_INTERNAL_741fdd5a_4_k_cu_76183c1a_110704cuda3std6ranges3__45__cpo4swapE - _ZN40_INTERNAL_741fdd5a_4_k_cu_76183c1a_110704cuda3std3__45__cpo4cendE)
_ZN40_INTERNAL_741fdd5a_4_k_cu_76183c1a_110704cuda3std3__45__cpo4cendE:
	.zero		1
	.type		_ZN40_INTERNAL_741fdd5a_4_k_cu_76183c1a_110704cuda3std6ranges3__45__cpo4swapE,@object
	.size		_ZN40_INTERNAL_741fdd5a_4_k_cu_76183c1a_110704cuda3std6ranges3__45__cpo4swapE,(.L_10 - _ZN40_INTERNAL_741fdd5a_4_k_cu_76183c1a_110704cuda3std6ranges3__45__cpo4swapE)
_ZN40_INTERNAL_741fdd5a_4_k_cu_76183c1a_110704cuda3std6ranges3__45__cpo4swapE:
	.zero		1
.L_10:


//--------------------- .nv.constant0._ZN7cutlass13device_kernelINS_4gemm6kernel13GemmUniversalIN4cute5tupleIJiiiiEEENS1_10collective13CollectiveMmaINS1_35MainloopSm100TmaUmmaWarpSpecializedILi4ELi2ELi4ENS5_IJNS4_1CILi2EEESB_NSA_ILi1EEEEEEEENS5_IJNSA_ILi256EEENSA_ILi64EEENSA_ILi32EEEEEENS_10tfloat32_tENS5_IJlSC_lEEESJ_SK_NS4_8TiledMMAINS4_8MMA_AtomIJNS4_23SM100_MMA_TF32_2x1SM_SSISJ_SJ_fLi256ELi64ELNS4_4UMMA5MajorE0ELSP_0ELNSO_7ScaleInE0ELSQ_0EEEEEENS4_6LayoutINS5_IJSC_SC_SC_EEENS5_IJNSA_ILi0EEESV_SV_EEEEENS5_IJNS4_10UnderscoreESY_SY_EEEEENS4_28SM100_TMA_2SM_LOAD_MULTICASTENS4_14ComposedLayoutINS4_7SwizzleILi3ELi4ELi3EEENS4_18smem_ptr_flag_bitsILi32EEENST_INS5_IJNSA_ILi8EEESH_EEENS5_IJSH_SC_EEEEEEEvNS4_8identityENS4_18SM100_TMA_2SM_LOADES1B_vS1C_EENS_8epilogue10collective18CollectiveEpilogueINS1F_23Sm100TmaWarpSpecializedILi4ELi2ELi16ELb1ELb0EEEJNS5_IJNSA_ILi128EEESG_SH_EEENS5_IJNST_IS1K_SC_EENST_INSA_ILi16EEESC_EEEEESJ_SK_SJ_SK_NS1F_6fusion15FusionCallbacksIS1J_NS1Q_17LinearCombinationISJ_fSJ_fLNS_15FloatRoundStyleE2EEES1L_S1P_JEEENS4_5SM1004TMEM4LOAD26SM100_TMEM_LOAD_32dp32b16xENS4_13SM90_TMA_LOADENS12_INS13_ILi2ELi4ELi3EEES16_NST_INS5_IJS17_S1N_EEENS5_IJS1N_SC_EEEEEEENS4_39AutoVectorizingCopyWithAssumedAlignmentILi128EEENS4_14SM90_TMA_STOREES25_S27_S27_EEEvvEEEEvNT_6ParamsE --------------------------
	.section	.nv.constant0._ZN7cutlass13device_kernelINS_4gemm6kernel13GemmUniversalIN4cute5tupleIJiiiiEEENS1_10collective13CollectiveMmaINS1_35MainloopSm100TmaUmmaWarpSpecializedILi4ELi2ELi4ENS5_IJNS4_1CILi2EEESB_NSA_ILi1EEEEEEEENS5_IJNSA_ILi256EEENSA_ILi64EEENSA_ILi32EEEEEENS_10tfloat32_tENS5_IJlSC_lEEESJ_SK_NS4_8TiledMMAINS4_8MMA_AtomIJNS4_23SM100_MMA_TF32_2x1SM_SSISJ_SJ_fLi256ELi64ELNS4_4UMMA5MajorE0ELSP_0ELNSO_7ScaleInE0ELSQ_0EEEEEENS4_6LayoutINS5_IJSC_SC_SC_EEENS5_IJNSA_ILi0EEESV_SV_EEEEENS5_IJNS4_10UnderscoreESY_SY_EEEEENS4_28SM100_TMA_2SM_LOAD_MULTICASTENS4_14ComposedLayoutINS4_7SwizzleILi3ELi4ELi3EEENS4_18smem_ptr_flag_bitsILi32EEENST_INS5_IJNSA_ILi8EEESH_EEENS5_IJSH_SC_EEEEEEEvNS4_8identityENS4_18SM100_TMA_2SM_LOADES1B_vS1C_EENS_8epilogue10collective18CollectiveEpilogueINS1F_23Sm100TmaWarpSpecializedILi4ELi2ELi16ELb1ELb0EEEJNS5_IJNSA_ILi128EEESG_SH_EEENS5_IJNST_IS1K_SC_EENST_INSA_ILi16EEESC_EEEEESJ_SK_SJ_SK_NS1F_6fusion15FusionCallbacksIS1J_NS1Q_17LinearCombinationISJ_fSJ_fLNS_15FloatRoundStyleE2EEES1L_S1P_JEEENS4_5SM1004TMEM4LOAD26SM100_TMEM_LOAD_32dp32b16xENS4_13SM90_TMA_LOADENS12_INS13_ILi2ELi4ELi3EEES16_NST_INS5_IJS17_S1N_EEENS5_IJS1N_SC_EEEEEEENS4_39AutoVectorizingCopyWithAssumedAlignmentILi128EEENS4_14SM90_TMA_STOREES25_S27_S27_EEEvvEEEEvNT_6ParamsE,"a",@progbits
	.sectionflags	@""
	.align	4
.nv.constant0._ZN7cutlass13device_kernelINS_4gemm6kernel13GemmUniversalIN4cute5tupleIJiiiiEEENS1_10collective13CollectiveMmaINS1_35MainloopSm100TmaUmmaWarpSpecializedILi4ELi2ELi4ENS5_IJNS4_1CILi2EEESB_NSA_ILi1EEEEEEEENS5_IJNSA_ILi256EEENSA_ILi64EEENSA_ILi32EEEEEENS_10tfloat32_tENS5_IJlSC_lEEESJ_SK_NS4_8TiledMMAINS4_8MMA_AtomIJNS4_23SM100_MMA_TF32_2x1SM_SSISJ_SJ_fLi256ELi64ELNS4_4UMMA5MajorE0ELSP_0ELNSO_7ScaleInE0ELSQ_0EEEEEENS4_6LayoutINS5_IJSC_SC_SC_EEENS5_IJNSA_ILi0EEESV_SV_EEEEENS5_IJNS4_10UnderscoreESY_SY_EEEEENS4_28SM100_TMA_2SM_LOAD_MULTICASTENS4_14ComposedLayoutINS4_7SwizzleILi3ELi4ELi3EEENS4_18smem_ptr_flag_bitsILi32EEENST_INS5_IJNSA_ILi8EEESH_EEENS5_IJSH_SC_EEEEEEEvNS4_8identityENS4_18SM100_TMA_2SM_LOADES1B_vS1C_EENS_8epilogue10collective18CollectiveEpilogueINS1F_23Sm100TmaWarpSpecializedILi4ELi2ELi16ELb1ELb0EEEJNS5_IJNSA_ILi128EEESG_SH_EEENS5_IJNST_IS1K_SC_EENST_INSA_ILi16EEESC_EEEEESJ_SK_SJ_SK_NS1F_6fusion15FusionCallbacksIS1J_NS1Q_17LinearCombinationISJ_fSJ_fLNS_15FloatRoundStyleE2EEES1L_S1P_JEEENS4_5SM1004TMEM4LOAD26SM100_TMEM_LOAD_32dp32b16xENS4_13SM90_TMA_LOADENS12_INS13_ILi2ELi4ELi3EEES16_NST_INS5_IJS17_S1N_EEENS5_IJS1N_SC_EEEEEEENS4_39AutoVectorizingCopyWithAssumedAlignmentILi128EEENS4_14SM90_TMA_STOREES25_S27_S27_EEEvvEEEEvNT_6ParamsE:
	.zero		2944


//--------------------- SYMBOLS --------------------------

	.type		.nv.reservedSmem.offset0,@object
	.size		.nv.reservedSmem.offset0,0x4
	.type		.nv.reservedSmem.cap,@object
	.size		.nv.reservedSmem.cap,0x4
	.type		__assertfail,@function
